def attn_fwd(
    Q,
    K,
    V,
    Out,
    Lse,
    sm_scale,
    stride_qz,
    stride_qh,
    stride_qm,
    stride_qk,
    stride_kz,
    stride_kh,
    stride_kn,
    stride_kk,
    stride_vz,
    stride_vh,
    stride_vn,
    stride_vk,
    stride_oz,
    stride_oh,
    stride_om,
    stride_ok,
    seqlen_q,
    seqlen_k,
    BLOCK_M: tl.constexpr,
    BLOCK_N: tl.constexpr,
    HEAD_DIM: tl.constexpr,
    CAUSAL: tl.constexpr,
):
    start_m = tl.program_id(0)
    off_hz = tl.program_id(1)
    q_off = off_hz * stride_qh
    k_off = off_hz * stride_kh
    v_off = off_hz * stride_vh
    offs_m = start_m * BLOCK_M + tl.arange(0, BLOCK_M)
    offs_d = tl.arange(0, HEAD_DIM)
    offs_n = tl.arange(0, BLOCK_N)
    q_ptrs = Q + q_off + offs_m[:, None] * stride_qm + offs_d[None, :] * stride_qk
    k_ptrs = K + k_off + offs_d[:, None] * stride_kk + offs_n[None, :] * stride_kn
    v_ptrs = V + v_off + offs_n[:, None] * stride_vn + offs_d[None, :] * stride_vk
    m_i = tl.full([BLOCK_M], float("-inf"), dtype=tl.float32)
    l_i = tl.zeros([BLOCK_M], dtype=tl.float32) + 1.0
    acc = tl.zeros([BLOCK_M, HEAD_DIM], dtype=tl.float32)
    q = tl.load(q_ptrs)
    acc, l_i, m_i = _attn_fwd_inner(
        acc,
        l_i,
        m_i,
        q,
        k_ptrs,
        v_ptrs,
        sm_scale,
        stride_kn,
        stride_vn,
        start_m,
        seqlen_k,
        BLOCK_M,
        BLOCK_N,
        HEAD_DIM,
        CAUSAL,
    )
    acc = acc / l_i[:, None]
    lse = m_i + tl.math.log2(l_i) / 1.4426950408889634
    o_ptrs = (
        Out
        + off_hz * stride_oh
        + offs_m[:, None] * stride_om
        + offs_d[None, :] * stride_ok
    )
    tl.store(o_ptrs, acc.to(Out.dtype.element_ty))
    tl.store(Lse + off_hz * seqlen_q + offs_m, lse)

# config = {"BLOCK_M": 256, "BLOCK_N": 32, "HEAD_DIM": 128, "arch": "sm_90", "causal": false, "dtype": "fp16", "num_stages": 2, "num_warps": 16}
# arch = sm_90


// ===== COMPILED SASS (sm_90a) =====

	.target	sm_90a

	.elftype	@"ET_EXEC"


//--------------------- .note.nv.tkinfo           --------------------------
	.section	.note.nv.tkinfo,"",@"SHT_NOTE"
	.sectionflags	@"SHF_NOTE_NV_TKINFO"
	.tkinfo
        /*0018*/ 	.word	0x00000002
        /*0030*/ 	.string	""
        /*0030*/ 	.string	"ptxas"
        /*0030*/ 	.string	"Cuda compilation tools, release 13.0, V13.0.88"
        /*0030*/ 	.string	"Build cuda_13.0.r13.0/compiler.36424714_0"
        /*0030*/ 	.string	"-v  -suppress-debug-info  -lineinfo  -arch sm_90a "



//--------------------- .note.nv.cuinfo           --------------------------
	.section	.note.nv.cuinfo,"",@"SHT_NOTE"
	.sectionflags	@"SHF_NOTE_NV_CUINFO"
        /*0018*/ 	.short	0x0002
        /*001a*/ 	.short	0x005a
        /*001c*/ 	.short	0x0082
	.zero		2


//--------------------- .nv.info                  --------------------------
	.section	.nv.info,"",@"SHT_CUDA_INFO"
	.align	4


	//----- nvinfo : EIATTR_REGCOUNT
	.align		4
        /*0000*/ 	.byte	0x04, 0x2f
        /*0002*/ 	.short	(.L_2 - .L_1)
	.align		4
.L_1:
        /*0004*/ 	.word	index@(attn_fwd)
        /*0008*/ 	.word	0x00000080


	//----- nvinfo : EIATTR_FRAME_SIZE
	.align		4
.L_2:
        /*000c*/ 	.byte	0x04, 0x11
        /*000e*/ 	.short	(.L_4 - .L_3)
	.align		4
.L_3:
        /*0010*/ 	.word	index@(attn_fwd)
        /*0014*/ 	.word	0x00000040


	//----- nvinfo : EIATTR_MIN_STACK_SIZE
	.align		4
.L_4:
        /*0018*/ 	.byte	0x04, 0x12
        /*001a*/ 	.short	(.L_6 - .L_5)
	.align		4
.L_5:
        /*001c*/ 	.word	index@(attn_fwd)
        /*0020*/ 	.word	0x00000040
.L_6:


//--------------------- .nv.compat                --------------------------
	.section	.nv.compat,"",@"SHT_CUDA_COMPAT_INFO"
	.align	4
        /*0000*/ 	.byte	0x02, 0x09, 0x01, 0x00, 0x02, 0x02, 0x04, 0x00, 0x02, 0x05, 0x05, 0x00, 0x03, 0x07, 0x01, 0x01
        /*0010*/ 	.byte	0x02, 0x03, 0x00, 0x00, 0x02, 0x06, 0x01, 0x00, 0x04, 0x0b, 0x08, 0x00, 0x00, 0x00, 0x00, 0x00
        /*0020*/ 	.byte	0x00, 0x00, 0x00, 0x00


//--------------------- .nv.info.attn_fwd         --------------------------
	.section	.nv.info.attn_fwd,"",@"SHT_CUDA_INFO"
	.sectionflags	@""
	.align	4


	//----- nvinfo : EIATTR_CUDA_API_VERSION
	.align		4
        /*0000*/ 	.byte	0x04, 0x37
        /*0002*/ 	.short	(.L_8 - .L_7)
.L_7:
        /*0004*/ 	.word	0x00000082


	//----- nvinfo : EIATTR_KPARAM_INFO
	.align		4
.L_8:
        /*0008*/ 	.byte	0x04, 0x17
        /*000a*/ 	.short	(.L_10 - .L_9)
.L_9:
        /*000c*/ 	.word	0x00000000
        /*0010*/ 	.short	0x0019
        /*0012*/ 	.short	0x0080
        /*0014*/ 	.byte	0x00, 0xf4, 0x21, 0x00


	//----- nvinfo : EIATTR_KPARAM_INFO
	.align		4
.L_10:
        /*0018*/ 	.byte	0x04, 0x17
        /*001a*/ 	.short	(.L_12 - .L_11)
.L_11:
        /*001c*/ 	.word	0x00000000
        /*0020*/ 	.short	0x0018
        /*0022*/ 	.short	0x0078
        /*0024*/ 	.byte	0x00, 0xf4, 0x21, 0x00


	//----- nvinfo : EIATTR_KPARAM_INFO
	.align		4
.L_12:
        /*0028*/ 	.byte	0x04, 0x17
        /*002a*/ 	.short	(.L_14 - .L_13)
.L_13:
        /*002c*/ 	.word	0x00000000
        /*0030*/ 	.short	0x0017
        /*0032*/ 	.short	0x0070
        /*0034*/ 	.byte	0x00, 0xf0, 0x11, 0x00


	//----- nvinfo : EIATTR_KPARAM_INFO
	.align		4
.L_14:
        /*0038*/ 	.byte	0x04, 0x17
        /*003a*/ 	.short	(.L_16 - .L_15)
.L_15:
        /*003c*/ 	.word	0x00000000
        /*0040*/ 	.short	0x0016
        /*0042*/ 	.short	0x006c
        /*0044*/ 	.byte	0x00, 0xf0, 0x11, 0x00


	//----- nvinfo : EIATTR_KPARAM_INFO
	.align		4
.L_16:
        /*0048*/ 	.byte	0x04, 0x17
        /*004a*/ 	.short	(.L_18 - .L_17)
.L_17:
        /*004c*/ 	.word	0x00000000
        /*0050*/ 	.short	0x0015
        /*0052*/ 	.short	0x0068
        /*0054*/ 	.byte	0x00, 0xf0, 0x11, 0x00


	//----- nvinfo : EIATTR_KPARAM_INFO
	.align		4
.L_18:
        /*0058*/ 	.byte	0x04, 0x17
        /*005a*/ 	.short	(.L_20 - .L_19)
.L_19:
        /*005c*/ 	.word	0x00000000
        /*0060*/ 	.short	0x0014
        /*0062*/ 	.short	0x0064
        /*0064*/ 	.byte	0x00, 0xf0, 0x11, 0x00


	//----- nvinfo : EIATTR_KPARAM_INFO
	.align		4
.L_20:
        /*0068*/ 	.byte	0x04, 0x17
        /*006a*/ 	.short	(.L_22 - .L_21)
.L_21:
        /*006c*/ 	.word	0x00000000
        /*0070*/ 	.short	0x0013
        /*0072*/ 	.short	0x0060
        /*0074*/ 	.byte	0x00, 0xf0, 0x11, 0x00


	//----- nvinfo : EIATTR_KPARAM_INFO
	.align		4
.L_22:
        /*0078*/ 	.byte	0x04, 0x17
        /*007a*/ 	.short	(.L_24 - .L_23)
.L_23:
        /*007c*/ 	.word	0x00000000
        /*0080*/ 	.short	0x0012
        /*0082*/ 	.short	0x005c
        /*0084*/ 	.byte	0x00, 0xf0, 0x11, 0x00


	//----- nvinfo : EIATTR_KPARAM_INFO
	.align		4
.L_24:
        /*0088*/ 	.byte	0x04, 0x17
        /*008a*/ 	.short	(.L_26 - .L_25)
.L_25:
        /*008c*/ 	.word	0x00000000
        /*0090*/ 	.short	0x0011
        /*0092*/ 	.short	0x0058
        /*0094*/ 	.byte	0x00, 0xf0, 0x11, 0x00


	//----- nvinfo : EIATTR_KPARAM_INFO
	.align		4
.L_26:
        /*0098*/ 	.byte	0x04, 0x17
        /*009a*/ 	.short	(.L_28 - .L_27)
.L_27:
        /*009c*/ 	.word	0x00000000
        /*00a0*/ 	.short	0x0010
        /*00a2*/ 	.short	0x0054
        /*00a4*/ 	.byte	0x00, 0xf0, 0x11, 0x00


	//----- nvinfo : EIATTR_KPARAM_INFO
	.align		4
.L_28:
        /*00a8*/ 	.byte	0x04, 0x17
        /*00aa*/ 	.short	(.L_30 - .L_29)
.L_29:
        /*00ac*/ 	.word	0x00000000
        /*00b0*/ 	.short	0x000f
        /*00b2*/ 	.short	0x0050
        /*00b4*/ 	.byte	0x00, 0xf0, 0x11, 0x00


	//----- nvinfo : EIATTR_KPARAM_INFO
	.align		4
.L_30:
        /*00b8*/ 	.byte	0x04, 0x17
        /*00ba*/ 	.short	(.L_32 - .L_31)
.L_31:
        /*00bc*/ 	.word	0x00000000
        /*00c0*/ 	.short	0x000e
        /*00c2*/ 	.short	0x004c
        /*00c4*/ 	.byte	0x00, 0xf0, 0x11, 0x00


	//----- nvinfo : EIATTR_KPARAM_INFO
	.align		4
.L_32:
        /*00c8*/ 	.byte	0x04, 0x17
        /*00ca*/ 	.short	(.L_34 - .L_33)
.L_33:
        /*00cc*/ 	.word	0x00000000
        /*00d0*/ 	.short	0x000d
        /*00d2*/ 	.short	0x0048
        /*00d4*/ 	.byte	0x00, 0xf0, 0x11, 0x00


	//----- nvinfo : EIATTR_KPARAM_INFO
	.align		4
.L_34:
        /*00d8*/ 	.byte	0x04, 0x17
        /*00da*/ 	.short	(.L_36 - .L_35)
.L_35:
        /*00dc*/ 	.word	0x00000000
        /*00e0*/ 	.short	0x000c
        /*00e2*/ 	.short	0x0044
        /*00e4*/ 	.byte	0x00, 0xf0, 0x11, 0x00


	//----- nvinfo : EIATTR_KPARAM_INFO
	.align		4
.L_36:
        /*00e8*/ 	.byte	0x04, 0x17
        /*00ea*/ 	.short	(.L_38 - .L_37)
.L_37:
        /*00ec*/ 	.word	0x00000000
        /*00f0*/ 	.short	0x000b
        /*00f2*/ 	.short	0x0040
        /*00f4*/ 	.byte	0x00, 0xf0, 0x11, 0x00


	//----- nvinfo : EIATTR_KPARAM_INFO
	.align		4
.L_38:
        /*00f8*/ 	.byte	0x04, 0x17
        /*00fa*/ 	.short	(.L_40 - .L_39)
.L_39:
        /*00fc*/ 	.word	0x00000000
        /*0100*/ 	.short	0x000a
        /*0102*/ 	.short	0x003c
        /*0104*/ 	.byte	0x00, 0xf0, 0x11, 0x00


	//----- nvinfo : EIATTR_KPARAM_INFO
	.align		4
.L_40:
        /*0108*/ 	.byte	0x04, 0x17
        /*010a*/ 	.short	(.L_42 - .L_41)
.L_41:
        /*010c*/ 	.word	0x00000000
        /*0110*/ 	.short	0x0009
        /*0112*/ 	.short	0x0038
        /*0114*/ 	.byte	0x00, 0xf0, 0x11, 0x00


	//----- nvinfo : EIATTR_KPARAM_INFO
	.align		4
.L_42:
        /*0118*/ 	.byte	0x04, 0x17
        /*011a*/ 	.short	(.L_44 - .L_43)
.L_43:
        /*011c*/ 	.word	0x00000000
        /*0120*/ 	.short	0x0008
        /*0122*/ 	.short	0x0034
        /*0124*/ 	.byte	0x00, 0xf0, 0x11, 0x00


	//----- nvinfo : EIATTR_KPARAM_INFO
	.align		4
.L_44:
        /*0128*/ 	.byte	0x04, 0x17
        /*012a*/ 	.short	(.L_46 - .L_45)
.L_45:
        /*012c*/ 	.word	0x00000000
        /*0130*/ 	.short	0x0007
        /*0132*/ 	.short	0x0030
        /*0134*/ 	.byte	0x00, 0xf0, 0x11, 0x00


	//----- nvinfo : EIATTR_KPARAM_INFO
	.align		4
.L_46:
        /*0138*/ 	.byte	0x04, 0x17
        /*013a*/ 	.short	(.L_48 - .L_47)
.L_47:
        /*013c*/ 	.word	0x00000000
        /*0140*/ 	.short	0x0006
        /*0142*/ 	.short	0x002c
        /*0144*/ 	.byte	0x00, 0xf0, 0x11, 0x00


	//----- nvinfo : EIATTR_KPARAM_INFO
	.align		4
.L_48:
        /*0148*/ 	.byte	0x04, 0x17
        /*014a*/ 	.short	(.L_50 - .L_49)
.L_49:
        /*014c*/ 	.word	0x00000000
        /*0150*/ 	.short	0x0005
        /*0152*/ 	.short	0x0028
        /*0154*/ 	.byte	0x00, 0xf0, 0x11, 0x00


	//----- nvinfo : EIATTR_KPARAM_INFO
	.align		4
.L_50:
        /*0158*/ 	.byte	0x04, 0x17
        /*015a*/ 	.short	(.L_52 - .L_51)
.L_51:
        /*015c*/ 	.word	0x00000000
        /*0160*/ 	.short	0x0004
        /*0162*/ 	.short	0x0020
        /*0164*/ 	.byte	0x00, 0xf4, 0x21, 0x00


	//----- nvinfo : EIATTR_KPARAM_INFO
	.align		4
.L_52:
        /*0168*/ 	.byte	0x04, 0x17
        /*016a*/ 	.short	(.L_54 - .L_53)
.L_53:
        /*016c*/ 	.word	0x00000000
        /*0170*/ 	.short	0x0003
        /*0172*/ 	.short	0x0018
        /*0174*/ 	.byte	0x00, 0xf4, 0x21, 0x00


	//----- nvinfo : EIATTR_KPARAM_INFO
	.align		4
.L_54:
        /*0178*/ 	.byte	0x04, 0x17
        /*017a*/ 	.short	(.L_56 - .L_55)
.L_55:
        /*017c*/ 	.word	0x00000000
        /*0180*/ 	.short	0x0002
        /*0182*/ 	.short	0x0010
        /*0184*/ 	.byte	0x00, 0xf4, 0x21, 0x00


	//----- nvinfo : EIATTR_KPARAM_INFO
	.align		4
.L_56:
        /*0188*/ 	.byte	0x04, 0x17
        /*018a*/ 	.short	(.L_58 - .L_57)
.L_57:
        /*018c*/ 	.word	0x00000000
        /*0190*/ 	.short	0x0001
        /*0192*/ 	.short	0x0008
        /*0194*/ 	.byte	0x00, 0xf4, 0x21, 0x00


	//----- nvinfo : EIATTR_KPARAM_INFO
	.align		4
.L_58:
        /*0198*/ 	.byte	0x04, 0x17
        /*019a*/ 	.short	(.L_60 - .L_59)
.L_59:
        /*019c*/ 	.word	0x00000000
        /*01a0*/ 	.short	0x0000
        /*01a2*/ 	.short	0x0000
        /*01a4*/ 	.byte	0x00, 0xf4, 0x21, 0x00


	//----- nvinfo : EIATTR_SPARSE_MMA_MASK
	.align		4
.L_60:
        /*01a8*/ 	.byte	0x03, 0x50
        /*01aa*/ 	.short	0x0000


	//----- nvinfo : EIATTR_MAXREG_COUNT
	.align		4
        /*01ac*/ 	.byte	0x03, 0x1b
        /*01ae*/ 	.short	0x0080


	//----- nvinfo : EIATTR_NUM_BARRIERS
	.align		4
        /*01b0*/ 	.byte	0x02, 0x4c
        /*01b2*/ 	.byte	0x01
	.zero		1


	//----- nvinfo : EIATTR_ANNOTATIONS
	.align		4
        /*01b4*/ 	.byte	0x04, 0x55
        /*01b6*/ 	.short	(.L_62 - .L_61)


	//   ....[0]....
.L_61:
        /*01b8*/ 	.word	0x00000001
        /*01bc*/ 	.byte	0x40, 0x1a, 0x00, 0x00, 0x01, 0x00, 0x00, 0x00, 0x10, 0x1d, 0x00, 0x00, 0x01, 0x00, 0x00, 0x00
        /* <DEDUP_REMOVED lines=8> */
        /*024c*/ 	.byte	0xf0, 0x2d, 0x00, 0x00, 0x01, 0x00, 0x00, 0x00, 0x30, 0x2e, 0x00, 0x00


	//----- nvinfo : EIATTR_MERCURY_ISA_VERSION
	.align		4
.L_62:
        /*0258*/ 	.byte	0x03, 0x5f
        /*025a*/ 	.short	0x0101


	//----- nvinfo : EIATTR_COOP_GROUP_MASK_REGIDS
	.align		4
        /*025c*/ 	.byte	0x04, 0x29
        /*025e*/ 	.short	(.L_64 - .L_63)


	//   ....[0]....
.L_63:
        /*0260*/ 	.word	0xffffffff


	//   ....[1]....
        /*0264*/ 	.word	0xffffffff


	//   ....[2]....
        /*0268*/ 	.word	0xffffffff


	//   ....[3]....
        /*026c*/ 	.word	0xffffffff


	//   ....[4]....
        /*0270*/ 	.word	0xffffffff


	//   ....[5]....
        /*0274*/ 	.word	0xffffffff


	//   ....[6]....
        /*0278*/ 	.word	0xffffffff


	//   ....[7]....
        /*027c*/ 	.word	0xffffffff


	//----- nvinfo : EIATTR_COOP_GROUP_INSTR_OFFSETS
	.align		4
.L_64:
        /*0280*/ 	.byte	0x04, 0x28
        /*0282*/ 	.short	(.L_66 - .L_65)


	//   ....[0]....
.L_65:
        /*0284*/ 	.word	0x00002850


	//   ....[1]....
        /*0288*/ 	.word	0x000028f0


	//   ....[2]....
        /*028c*/ 	.word	0x00002950


	//   ....[3]....
        /*0290*/ 	.word	0x000029f0


	//   ....[4]....
        /*0294*/ 	.word	0x00003400


	//   ....[5]....
        /*0298*/ 	.word	0x00003410


	//   ....[6]....
        /*029c*/ 	.word	0x00003450


	//   ....[7]....
        /*02a0*/ 	.word	0x00003460


	//----- nvinfo : EIATTR_EXIT_INSTR_OFFSETS
	.align		4
.L_66:
        /*02a4*/ 	.byte	0x04, 0x1c
        /*02a6*/ 	.short	(.L_68 - .L_67)


	//   ....[0]....
.L_67:
        /*02a8*/ 	.word	0x00006290


	//   ....[1]....
        /*02ac*/ 	.word	0x000062c0


	//----- nvinfo : EIATTR_REQNTID
	.align		4
.L_68:
        /*02b0*/ 	.byte	0x04, 0x10
        /*02b2*/ 	.short	(.L_70 - .L_69)
.L_69:
        /*02b4*/ 	.word	0x00000200
        /*02b8*/ 	.word	0x00000001
        /*02bc*/ 	.word	0x00000001


	//----- nvinfo : EIATTR_CBANK_PARAM_SIZE
	.align		4
.L_70:
        /*02c0*/ 	.byte	0x03, 0x19
        /*02c2*/ 	.short	0x0088


	//----- nvinfo : EIATTR_PARAM_CBANK
	.align		4
        /*02c4*/ 	.byte	0x04, 0x0a
        /*02c6*/ 	.short	(.L_72 - .L_71)
	.align		4
.L_71:
        /*02c8*/ 	.word	index@(.nv.constant0.attn_fwd)
        /*02cc*/ 	.short	0x0210
        /*02ce*/ 	.short	0x0088


	//----- nvinfo : EIATTR_SW_WAR
	.align		4
.L_72:
        /*02d0*/ 	.byte	0x04, 0x36
        /*02d2*/ 	.short	(.L_74 - .L_73)
.L_73:
        /*02d4*/ 	.word	0x00000008
.L_74:


//--------------------- .nv.callgraph             --------------------------
	.section	.nv.callgraph,"",@"SHT_CUDA_CALLGRAPH"
	.align	4
	.sectionentsize	8
	.align		4
        /*0000*/ 	.word	0x00000000
	.align		4
        /*0004*/ 	.word	0xffffffff
	.align		4
        /*0008*/ 	.word	0x00000000
	.align		4
        /*000c*/ 	.word	0xfffffffe
	.align		4
        /*0010*/ 	.word	0x00000000
	.align		4
        /*0014*/ 	.word	0xfffffffd
	.align		4
        /*0018*/ 	.word	0x00000000
	.align		4
        /*001c*/ 	.word	0xfffffffc


//--------------------- .nv.constant4             --------------------------
	.section	.nv.constant4,"a",@progbits
	.align	8
	.align		8
.nv.constant4:
        /*0000*/ 	.dword	_$_str


//--------------------- .text.attn_fwd            --------------------------
	.section	.text.attn_fwd,"ax",@progbits
	.align	128
        .global         attn_fwd
        .type           attn_fwd,@function
        .size           attn_fwd,(.L_x_3 - attn_fwd)
        .other          attn_fwd,@"STO_CUDA_ENTRY STV_DEFAULT"
attn_fwd:
.text.attn_fwd:
[----:B------:R-:W0:Y:S01]  /*0000*/  LDC R1, c[0x0][0x28] ;  /* 0x00000a00ff017b82 */ /* 0x000e220000000800 */
[----:B------:R-:W1:Y:S07]  /*0010*/  S2R R104, SR_TID.X ;  /* 0x0000000000687919 */ /* 0x000e6e0000002100 */
[----:B------:R-:W2:Y:S01]  /*0020*/  S2UR UR20, SR_CTAID.Y ;  /* 0x00000000001479c3 */ /* 0x000ea20000002600 */
[----:B------:R-:W-:Y:S01]  /*0030*/  ULDC.64 UR4, c[0x0][0x240] ;  /* 0x0000900000047ab9 */ /* 0x000fe20000000a00 */
[----:B------:R-:W-:Y:S01]  /*0040*/  ULDC.64 UR44, c[0x0][0x208] ;  /* 0x00008200002c7ab9 */ /* 0x000fe20000000a00 */
[----:B------:R-:W3:Y:S01]  /*0050*/  S2R R3, SR_CTAID.X ;  /* 0x0000000000037919 */ /* 0x000ee20000002500 */
[----:B0-----:R-:W-:-:S04]  /*0060*/  VIADD R1, R1, 0xffffffc0 ;  /* 0xffffffc001017836 */ /* 0x001fc80000000000 */
[----:B------:R-:W0:Y:S08]  /*0070*/  LDC R8, c[0x0][0x248] ;  /* 0x00009200ff087b82 */ /* 0x000e300000000800 */
[----:B------:R-:W4:Y:S01]  /*0080*/  LDC.64 R6, c[0x0][0x210] ;  /* 0x00008400ff067b82 */ /* 0x000f220000000a00 */
[----:B--2---:R-:W-:-:S07]  /*0090*/  UIMAD UR4, UR20, UR4, URZ ;  /* 0x00000004140472a4 */ /* 0x004fce000f8e023f */
[----:B------:R-:W2:Y:S01]  /*00a0*/  LDC R105, c[0x0][0x280] ;  /* 0x0000a000ff697b82 */ /* 0x000ea20000000800 */
[----:B------:R-:W-:Y:S01]  /*00b0*/  USHF.L.U32 UR6, UR4, 0x1, URZ ;  /* 0x0000000104067899 */ /* 0x000fe2000800063f */
[----:B-1----:R-:W-:Y:S02]  /*00c0*/  LOP3.LUT R0, R104, 0xff, RZ, 0xc0, !PT ;  /* 0x000000ff68007812 */ /* 0x002fe400078ec0ff */
[----:B------:R-:W-:-:S03]  /*00d0*/  SHF.R.U32.HI R2, RZ, 0x8, R104 ;  /* 0x00000008ff027819 */ /* 0x000fc60000011668 */
[----:B---3--:R-:W-:Y:S01]  /*00e0*/  IMAD R4, R3, 0x100, R0 ;  /* 0x0000010003047824 */ /* 0x008fe200078e0200 */
[----:B------:R-:W-:-:S03]  /*00f0*/  SGXT.U32 R2, R2, 0x1 ;  /* 0x000000010202781a */ /* 0x000fc60000000000 */
[----:B------:R-:W-:Y:S01]  /*0100*/  IMAD R0, R4, UR5, RZ ;  /* 0x0000000504007c24 */ /* 0x000fe2000f8e02ff */
[----:B------:R-:W-:Y:S01]  /*0110*/  UIMAD.WIDE UR4, UR4, 0x2, URZ ;  /* 0x00000002040478a5 */ /* 0x000fe2000f8e023f */
[----:B0-----:R-:W-:Y:S02]  /*0120*/  IMAD R5, R2, R8, RZ ;  /* 0x0000000802057224 */ /* 0x001fe400078e02ff */
[C---:B------:R-:W-:Y:S02]  /*0130*/  IMAD.SHL.U32 R3, R0.reuse, 0x2, RZ ;  /* 0x0000000200037824 */ /* 0x040fe400078e00ff */
[----:B------:R-:W-:-:S03]  /*0140*/  IMAD.HI R0, R0, 0x2, RZ ;  /* 0x0000000200007827 */ /* 0x000fc600078e02ff */
[----:B----4-:R-:W-:Y:S01]  /*0150*/  IADD3 R2, P0, P1, R3, UR6, R6 ;  /* 0x0000000603027c10 */ /* 0x010fe2000f91e006 */
[----:B------:R-:W-:-:S03]  /*0160*/  IMAD R3, R8, 0x2, R5 ;  /* 0x0000000208037824 */ /* 0x000fc600078e0205 */
[----:B------:R-:W-:Y:S01]  /*0170*/  IADD3.X R0, R0, UR5, R7, P0, P1 ;  /* 0x0000000500007c10 */ /* 0x000fe200087e2407 */
[C---:B------:R-:W-:Y:S01]  /*0180*/  IMAD R9, R8.reuse, 0x2, R3 ;  /* 0x0000000208097824 */ /* 0x040fe200078e0203 */
[-C--:B------:R-:W-:Y:S02]  /*0190*/  LEA R6, P0, R5, R2.reuse, 0x1 ;  /* 0x0000000205067211 */ /* 0x080fe400078008ff */
[----:B------:R-:W-:Y:S02]  /*01a0*/  LEA R10, P1, R3, R2, 0x1 ;  /* 0x00000002030a7211 */ /* 0x000fe400078208ff */
[----:B------:R-:W-:Y:S01]  /*01b0*/  LEA.HI.X.SX32 R7, R5, R0, 0x1, P0 ;  /* 0x0000000005077211 */ /* 0x000fe200000f0eff */
[----:B------:R-:W-:Y:S01]  /*01c0*/  IMAD R5, R8, 0x2, R9 ;  /* 0x0000000208057824 */ /* 0x000fe200078e0209 */
[----:B------:R-:W-:Y:S02]  /*01d0*/  LEA R12, P0, R9, R2, 0x1 ;  /* 0x00000002090c7211 */ /* 0x000fe400078008ff */
[----:B------:R-:W-:-:S02]  /*01e0*/  LEA.HI.X.SX32 R11, R3, R0, 0x1, P1 ;  /* 0x00000000030b7211 */ /* 0x000fc400008f0eff */
[----:B------:R-:W-:Y:S01]  /*01f0*/  LEA.HI.X.SX32 R13, R9, R0, 0x1, P0 ;  /* 0x00000000090d7211 */ /* 0x000fe200000f0eff */
[C---:B------:R-:W-:Y:S01]  /*0200*/  IMAD R9, R8.reuse, 0x2, R5 ;  /* 0x0000000208097824 */ /* 0x040fe200078e0205 */
[-C--:B------:R-:W-:Y:S01]  /*0210*/  LEA R14, P0, R5, R2.reuse, 0x1 ;  /* 0x00000002050e7211 */ /* 0x080fe200078008ff */
[----:B------:R0:W3:Y:S02]  /*0220*/  LDG.E.U16 R4, desc[UR44][R10.64] ;  /* 0x0000002c0a047981 */ /* 0x0000e4000c1e1500 */
[C---:B------:R-:W-:Y:S01]  /*0230*/  IMAD R19, R8.reuse, 0x2, R9 ;  /* 0x0000000208137824 */ /* 0x040fe200078e0209 */
[----:B------:R-:W-:Y:S01]  /*0240*/  LEA R16, P1, R9, R2, 0x1 ;  /* 0x0000000209107211 */ /* 0x000fe200078208ff */
[----:B------:R-:W4:Y:S01]  /*0250*/  LDG.E.U16 R3, desc[UR44][R6.64] ;  /* 0x0000002c06037981 */ /* 0x000f22000c1e1500 */
[-C--:B------:R-:W-:Y:S02]  /*0260*/  LEA.HI.X.SX32 R15, R5, R0.reuse, 0x1, P0 ;  /* 0x00000000050f7211 */ /* 0x080fe400000f0eff */
[----:B------:R-:W-:Y:S01]  /*0270*/  LEA.HI.X.SX32 R17, R9, R0, 0x1, P1 ;  /* 0x0000000009117211 */ /* 0x000fe200008f0eff */
[C---:B------:R-:W-:Y:S01]  /*0280*/  IMAD R9, R8.reuse, 0x2, R19 ;  /* 0x0000000208097824 */ /* 0x040fe200078e0213 */
[C---:B------:R-:W-:Y:S01]  /*0290*/  LEA R18, P0, R19.reuse, R2, 0x1 ;  /* 0x0000000213127211 */ /* 0x040fe200078008ff */
[----:B------:R1:W5:Y:S02]  /*02a0*/  LDG.E.U16 R5, desc[UR44][R12.64] ;  /* 0x0000002c0c057981 */ /* 0x000364000c1e1500 */
[C---:B0-----:R-:W-:Y:S01]  /*02b0*/  IMAD R11, R8.reuse, 0x2, R9 ;  /* 0x00000002080b7824 */ /* 0x041fe200078e0209 */
[----:B------:R-:W-:Y:S01]  /*02c0*/  LEA.HI.X.SX32 R19, R19, R0, 0x1, P0 ;  /* 0x0000000013137211 */ /* 0x000fe200000f0eff */
[----:B------:R0:W5:Y:S01]  /*02d0*/  LDG.E.U16 R6, desc[UR44][R14.64] ;  /* 0x0000002c0e067981 */ /* 0x000162000c1e1500 */
[----:B------:R-:W-:Y:S01]  /*02e0*/  LEA R20, P0, R9, R2, 0x1 ;  /* 0x0000000209147211 */ /* 0x000fe200078008ff */
[----:B------:R-:W-:-:S02]  /*02f0*/  IMAD R25, R8, 0x2, R11 ;  /* 0x0000000208197824 */ /* 0x000fc400078e020b */
[----:B------:R2:W3:Y:S01]  /*0300*/  LDG.E.U16 R7, desc[UR44][R16.64] ;  /* 0x0000002c10077981 */ /* 0x0004e2000c1e1500 */
[----:B------:R-:W-:Y:S01]  /*0310*/  LEA.HI.X.SX32 R21, R9, R0, 0x1, P0 ;  /* 0x0000000009157211 */ /* 0x000fe200000f0eff */
[C---:B-1----:R-:W-:Y:S01]  /*0320*/  IMAD R13, R8.reuse, 0x2, R25 ;  /* 0x00000002080d7824 */ /* 0x042fe200078e0219 */
[C---:B------:R-:W-:Y:S01]  /*0330*/  LEA R22, P0, R11.reuse, R2, 0x1 ;  /* 0x000000020b167211 */ /* 0x040fe200078008ff */
[----:B------:R1:W5:Y:S02]  /*0340*/  LDG.E.U16 R9, desc[UR44][R18.64] ;  /* 0x0000002c12097981 */ /* 0x000364000c1e1500 */
[C---:B0-----:R-:W-:Y:S01]  /*0350*/  IMAD R15, R8.reuse, 0x2, R13 ;  /* 0x00000002080f7824 */ /* 0x041fe200078e020d */
[----:B------:R-:W-:Y:S01]  /*0360*/  LEA.HI.X.SX32 R23, R11, R0, 0x1, P0 ;  /* 0x000000000b177211 */ /* 0x000fe200000f0eff */
[----:B------:R0:W5:Y:S01]  /*0370*/  LDG.E.U16 R10, desc[UR44][R20.64] ;  /* 0x0000002c140a7981 */ /* 0x000162000c1e1500 */
[----:B------:R-:W-:Y:S01]  /*0380*/  LEA R26, P0, R13, R2, 0x1 ;  /* 0x000000020d1a7211 */ /* 0x000fe200078008ff */
[----:B--2---:R-:W-:-:S02]  /*0390*/  IMAD R17, R8, 0x2, R15 ;  /* 0x0000000208117824 */ /* 0x004fc400078e020f */
[----:B------:R2:W5:Y:S01]  /*03a0*/  LDG.E.U16 R11, desc[UR44][R22.64] ;  /* 0x0000002c160b7981 */ /* 0x000562000c1e1500 */
[----:B------:R-:W-:Y:S02]  /*03b0*/  LEA.HI.X.SX32 R27, R13, R0, 0x1, P0 ;  /* 0x000000000d1b7211 */ /* 0x000fe400000f0eff */
[-C--:B-1----:R-:W-:Y:S02]  /*03c0*/  LEA R18, P0, R15, R2.reuse, 0x1 ;  /* 0x000000020f127211 */ /* 0x082fe400078008ff */
[----:B------:R-:W-:Y:S01]  /*03d0*/  LEA R24, P1, R25, R2, 0x1 ;  /* 0x0000000219187211 */ /* 0x000fe200078208ff */
[----:B------:R1:W5:Y:S01]  /*03e0*/  LDG.E.U16 R13, desc[UR44][R26.64] ;  /* 0x0000002c1a0d7981 */ /* 0x000362000c1e1500 */
[----:B------:R-:W-:Y:S01]  /*03f0*/  LEA.HI.X.SX32 R19, R15, R0, 0x1, P0 ;  /* 0x000000000f137211 */ /* 0x000fe200000f0eff */
[----:B------:R-:W-:Y:S01]  /*0400*/  IMAD R15, R8, 0x2, R17 ;  /* 0x00000002080f7824 */ /* 0x000fe200078e0211 */
[----:B0-----:R-:W-:-:S03]  /*0410*/  LEA R20, P0, R17, R2, 0x1 ;  /* 0x0000000211147211 */ /* 0x001fc600078008ff */
[C---:B------:R-:W-:Y:S01]  /*0420*/  IMAD R31, R8.reuse, 0x2, R15 ;  /* 0x00000002081f7824 */ /* 0x040fe200078e020f */
[----:B------:R-:W-:Y:S01]  /*0430*/  LEA.HI.X.SX32 R21, R17, R0, 0x1, P0 ;  /* 0x0000000011157211 */ /* 0x000fe200000f0eff */
[----:B------:R-:W5:Y:S02]  /*0440*/  LDG.E.U16 R14, desc[UR44][R18.64] ;  /* 0x0000002c120e7981 */ /* 0x000f64000c1e1500 */
[----:B------:R-:W-:Y:S01]  /*0450*/  IMAD R17, R8, 0x2, R31 ;  /* 0x0000000208117824 */ /* 0x000fe200078e021f */
[----:B--2---:R-:W-:-:S03]  /*0460*/  LEA R22, P0, R31, R2, 0x1 ;  /* 0x000000021f167211 */ /* 0x004fc600078008ff */
[C---:B-1----:R-:W-:Y:S01]  /*0470*/  IMAD R27, R8.reuse, 0x2, R17 ;  /* 0x00000002081b7824 */ /* 0x042fe200078e0211 */
[-C--:B------:R-:W-:Y:S02]  /*0480*/  LEA.HI.X.SX32 R23, R31, R0.reuse, 0x1, P0 ;  /* 0x000000001f177211 */ /* 0x080fe400000f0eff */
[----:B------:R-:W-:Y:S01]  /*0490*/  LEA.HI.X.SX32 R25, R25, R0, 0x1, P1 ;  /* 0x0000000019197211 */ /* 0x000fe200008f0eff */
[----:B------:R-:W-:Y:S01]  /*04a0*/  IMAD R31, R8, 0x2, R27 ;  /* 0x00000002081f7824 */ /* 0x000fe200078e021b */
[----:B------:R-:W-:-:S03]  /*04b0*/  LEA R28, P1, R15, R2, 0x1 ;  /* 0x000000020f1c7211 */ /* 0x000fc600078208ff */
[----:B------:R-:W-:Y:S01]  /*04c0*/  IMAD R33, R8, 0x2, R31 ;  /* 0x0000000208217824 */ /* 0x000fe200078e021f */
[----:B------:R0:W2:Y:S01]  /*04d0*/  LDG.E.U16 R12, desc[UR44][R24.64] ;  /* 0x0000002c180c7981 */ /* 0x0000a2000c1e1500 */
[----:B------:R-:W-:-:S03]  /*04e0*/  LEA.HI.X.SX32 R29, R15, R0, 0x1, P1 ;  /* 0x000000000f1d7211 */ /* 0x000fc600008f0eff */
[----:B------:R1:W5:Y:S04]  /*04f0*/  LDG.E.U16 R15, desc[UR44][R20.64] ;  /* 0x0000002c140f7981 */ /* 0x000368000c1e1500 */
[----:B------:R-:W5:Y:S01]  /*0500*/  LDG.E.U16 R16, desc[UR44][R28.64] ;  /* 0x0000002c1c107981 */ /* 0x000f62000c1e1500 */
[----:B0-----:R-:W-:Y:S01]  /*0510*/  LEA R24, P0, R17, R2, 0x1 ;  /* 0x0000000211187211 */ /* 0x001fe200078008ff */
[----:B-1----:R-:W-:-:S03]  /*0520*/  IMAD R21, R8, 0x2, R33 ;  /* 0x0000000208157824 */ /* 0x002fc600078e0221 */
[----:B------:R-:W-:Y:S02]  /*0530*/  LEA.HI.X.SX32 R25, R17, R0, 0x1, P0 ;  /* 0x0000000011197211 */ /* 0x000fe400000f0eff */
[----:B------:R0:W5:Y:S01]  /*0540*/  LDG.E.U16 R17, desc[UR44][R22.64] ;  /* 0x0000002c16117981 */ /* 0x000162000c1e1500 */
[----:B------:R-:W-:-:S03]  /*0550*/  LEA R26, P0, R27, R2, 0x1 ;  /* 0x000000021b1a7211 */ /* 0x000fc600078008ff */
[----:B------:R1:W5:Y:S01]  /*0560*/  LDG.E.U16 R18, desc[UR44][R24.64] ;  /* 0x0000002c18127981 */ /* 0x000362000c1e1500 */
[----:B0-----:R-:W-:Y:S01]  /*0570*/  IMAD R23, R8, 0x2, R21 ;  /* 0x0000000208177824 */ /* 0x001fe200078e0215 */
[----:B------:R-:W-:-:S03]  /*0580*/  LEA.HI.X.SX32 R27, R27, R0, 0x1, P0 ;  /* 0x000000001b1b7211 */ /* 0x000fc600000f0eff */
[C---:B------:R-:W-:Y:S01]  /*0590*/  IMAD R37, R8.reuse, 0x2, R23 ;  /* 0x0000000208257824 */ /* 0x040fe200078e0217 */
[C---:B------:R-:W-:Y:S01]  /*05a0*/  LEA R32, P0, R33.reuse, R2, 0x1 ;  /* 0x0000000221207211 */ /* 0x040fe200078008ff */
[----:B------:R0:W5:Y:S02]  /*05b0*/  LDG.E.U16 R19, desc[UR44][R26.64] ;  /* 0x0000002c1a137981 */ /* 0x000164000c1e1500 */
[C---:B-1----:R-:W-:Y:S01]  /*05c0*/  IMAD R25, R8.reuse, 0x2, R37 ;  /* 0x0000000208197824 */ /* 0x042fe200078e0225 */
[----:B------:R-:W-:Y:S02]  /*05d0*/  LEA.HI.X.SX32 R33, R33, R0, 0x1, P0 ;  /* 0x0000000021217211 */ /* 0x000fe400000f0eff */
[----:B------:R-:W-:Y:S01]  /*05e0*/  LEA R28, P0, R21, R2, 0x1 ;  /* 0x00000002151c7211 */ /* 0x000fe200078008ff */
[----:B0-----:R-:W-:-:S03]  /*05f0*/  IMAD R27, R8, 0x2, R25 ;  /* 0x00000002081b7824 */ /* 0x001fc600078e0219 */
[----:B------:R-:W-:Y:S01]  /*0600*/  LEA.HI.X.SX32 R29, R21, R0, 0x1, P0 ;  /* 0x00000000151d7211 */ /* 0x000fe200000f0eff */
[----:B------:R-:W-:Y:S01]  /*0610*/  IMAD R39, R8, 0x2, R27 ;  /* 0x0000000208277824 */ /* 0x000fe200078e021b */
[----:B------:R-:W-:-:S03]  /*0620*/  LEA R30, P1, R31, R2, 0x1 ;  /* 0x000000021f1e7211 */ /* 0x000fc600078208ff */
[----:B------:R0:W5:Y:S01]  /*0630*/  LDG.E.U16 R22, desc[UR44][R28.64] ;  /* 0x0000002c1c167981 */ /* 0x000162000c1e1500 */
[----:B------:R-:W-:Y:S01]  /*0640*/  IMAD R41, R8, 0x2, R39 ;  /* 0x0000000208297824 */ /* 0x000fe200078e0227 */
[----:B------:R-:W-:Y:S02]  /*0650*/  LEA.HI.X.SX32 R31, R31, R0, 0x1, P1 ;  /* 0x000000001f1f7211 */ /* 0x000fe400008f0eff */
[----:B------:R-:W5:Y:S01]  /*0660*/  LDG.E.U16 R21, desc[UR44][R32.64] ;  /* 0x0000002c20157981 */ /* 0x000f62000c1e1500 */
[----:B------:R-:W-:-:S03]  /*0670*/  LEA R34, P0, R23, R2, 0x1 ;  /* 0x0000000217227211 */ /* 0x000fc600078008ff */
[----:B------:R1:W5:Y:S01]  /*0680*/  LDG.E.U16 R20, desc[UR44][R30.64] ;  /* 0x0000002c1e147981 */ /* 0x000362000c1e1500 */
[----:B0-----:R-:W-:Y:S01]  /*0690*/  IMAD R29, R8, 0x2, R41 ;  /* 0x00000002081d7824 */ /* 0x001fe200078e0229 */
[----:B------:R-:W-:-:S03]  /*06a0*/  LEA.HI.X.SX32 R35, R23, R0, 0x1, P0 ;  /* 0x0000000017237211 */ /* 0x000fc600000f0eff */
[C---:B------:R-:W-:Y:S01]  /*06b0*/  IMAD R43, R8.reuse, 0x2, R29 ;  /* 0x00000002082b7824 */ /* 0x040fe200078e021d */
[-C--:B------:R-:W-:Y:S01]  /*06c0*/  LEA R36, P1, R37, R2.reuse, 0x1 ;  /* 0x0000000225247211 */ /* 0x080fe200078208ff */
[----:B------:R0:W5:Y:S01]  /*06d0*/  LDG.E.U16 R23, desc[UR44][R34.64] ;  /* 0x0000002c22177981 */ /* 0x000162000c1e1500 */
[----:B-1----:R-:W-:Y:S01]  /*06e0*/  LEA R30, P0, R25, R2, 0x1 ;  /* 0x00000002191e7211 */ /* 0x002fe200078008ff */
[----:B------:R-:W-:-:S03]  /*06f0*/  IMAD R45, R8, 0x2, R43 ;  /* 0x00000002082d7824 */ /* 0x000fc600078e022b */
[----:B------:R-:W-:Y:S01]  /*0700*/  LEA.HI.X.SX32 R31, R25, R0, 0x1, P0 ;  /* 0x00000000191f7211 */ /* 0x000fe200000f0eff */
[----:B------:R-:W-:Y:S01]  /*0710*/  IMAD R47, R8, 0x2, R45 ;  /* 0x00000002082f7824 */ /* 0x000fe200078e022d */
[----:B------:R-:W-:-:S03]  /*0720*/  LEA R32, P0, R27, R2, 0x1 ;  /* 0x000000021b207211 */ /* 0x000fc600078008ff */
[C---:B------:R-:W-:Y:S01]  /*0730*/  IMAD R49, R8.reuse, 0x2, R47 ;  /* 0x0000000208317824 */ /* 0x040fe200078e022f */
[----:B------:R-:W-:Y:S01]  /*0740*/  LEA.HI.X.SX32 R33, R27, R0, 0x1, P0 ;  /* 0x000000001b217211 */ /* 0x000fe200000f0eff */
[----:B------:R-:W5:Y:S01]  /*0750*/  LDG.E.U16 R25, desc[UR44][R30.64] ;  /* 0x0000002c1e197981 */ /* 0x000f62000c1e1500 */
[----:B------:R-:W-:Y:S01]  /*0760*/  LEA R38, P0, R39, R2, 0x1 ;  /* 0x0000000227267211 */ /* 0x000fe200078008ff */
[C---:B------:R-:W-:Y:S01]  /*0770*/  IMAD R51, R8.reuse, 0x2, R49 ;  /* 0x0000000208337824 */ /* 0x040fe200078e0231 */
[-C--:B------:R-:W-:Y:S01]  /*0780*/  LEA.HI.X.SX32 R37, R37, R0.reuse, 0x1, P1 ;  /* 0x0000000025257211 */ /* 0x080fe200008f0eff */
[----:B------:R-:W5:Y:S01]  /*0790*/  LDG.E.U16 R26, desc[UR44][R32.64] ;  /* 0x0000002c201a7981 */ /* 0x000f62000c1e1500 */
[----:B------:R-:W-:Y:S02]  /*07a0*/  LEA.HI.X.SX32 R39, R39, R0, 0x1, P0 ;  /* 0x0000000027277211 */ /* 0x000fe400000f0eff */
[C---:B0-----:R-:W-:Y:S01]  /*07b0*/  LEA R34, P0, R29.reuse, R2, 0x1 ;  /* 0x000000021d227211 */ /* 0x041fe200078008ff */
[C---:B------:R-:W-:Y:S01]  /*07c0*/  IMAD R53, R8.reuse, 0x2, R51 ;  /* 0x0000000208357824 */ /* 0x040fe200078e0233 */
[----:B------:R0:W5:Y:S02]  /*07d0*/  LDG.E.U16 R24, desc[UR44][R36.64] ;  /* 0x0000002c24187981 */ /* 0x000164000c1e1500 */
[----:B------:R-:W-:Y:S01]  /*07e0*/  LEA.HI.X.SX32 R35, R29, R0, 0x1, P0 ;  /* 0x000000001d237211 */ /* 0x000fe200000f0eff */
[C---:B------:R-:W-:Y:S01]  /*07f0*/  IMAD R55, R8.reuse, 0x2, R53 ;  /* 0x0000000208377824 */ /* 0x040fe200078e0235 */
[-C--:B------:R-:W-:Y:S01]  /*0800*/  LEA R40, P1, R41, R2.reuse, 0x1 ;  /* 0x0000000229287211 */ /* 0x080fe200078208ff */
[----:B------:R1:W5:Y:S01]  /*0810*/  LDG.E.U16 R27, desc[UR44][R38.64] ;  /* 0x0000002c261b7981 */ /* 0x000362000c1e1500 */
[----:B0-----:R-:W-:Y:S01]  /*0820*/  LEA R36, P0, R43, R2, 0x1 ;  /* 0x000000022b247211 */ /* 0x001fe200078008ff */
[----:B------:R-:W-:-:S02]  /*0830*/  IMAD R57, R8, 0x2, R55 ;  /* 0x0000000208397824 */ /* 0x000fc400078e0237 */
[----:B------:R-:W5:Y:S01]  /*0840*/  LDG.E.U16 R29, desc[UR44][R34.64] ;  /* 0x0000002c221d7981 */ /* 0x000f62000c1e1500 */
[----:B------:R-:W-:Y:S02]  /*0850*/  LEA.HI.X.SX32 R37, R43, R0, 0x1, P0 ;  /* 0x000000002b257211 */ /* 0x000fe400000f0eff */
[----:B------:R-:W-:Y:S01]  /*0860*/  LEA R42, P0, R45, R2, 0x1 ;  /* 0x000000022d2a7211 */ /* 0x000fe200078008ff */
[C---:B------:R-:W-:Y:S01]  /*0870*/  IMAD R59, R8.reuse, 0x2, R57 ;  /* 0x00000002083b7824 */ /* 0x040fe200078e0239 */
[-C--:B------:R-:W-:Y:S01]  /*0880*/  LEA.HI.X.SX32 R41, R41, R0.reuse, 0x1, P1 ;  /* 0x0000000029297211 */ /* 0x080fe200008f0eff */
[----:B------:R-:W5:Y:S01]  /*0890*/  LDG.E.U16 R30, desc[UR44][R36.64] ;  /* 0x0000002c241e7981 */ /* 0x000f62000c1e1500 */
[----:B------:R-:W-:Y:S02]  /*08a0*/  LEA.HI.X.SX32 R43, R45, R0, 0x1, P0 ;  /* 0x000000002d2b7211 */ /* 0x000fe400000f0eff */
[C---:B-1----:R-:W-:Y:S01]  /*08b0*/  LEA R38, P0, R49.reuse, R2, 0x1 ;  /* 0x0000000231267211 */ /* 0x042fe200078008ff */
        /* <DEDUP_REMOVED lines=10> */
[----:B------:R-:W-:Y:S02]  /*0960*/  LEA R46, P0, R53, R2, 0x1 ;  /* 0x00000002352e7211 */ /* 0x000fe400078008ff */
[----:B------:R-:W-:Y:S01]  /*0970*/  LEA.HI.X.SX32 R45, R47, R0, 0x1, P1 ;  /* 0x000000002f2d7211 */ /* 0x000fe200008f0eff */
[----:B------:R-:W5:Y:S01]  /*0980*/  LDG.E.U16 R34, desc[UR44][R40.64] ;  /* 0x0000002c28227981 */ /* 0x000f62000c1e1500 */
[----:B-1----:R-:W-:Y:S02]  /*0990*/  LEA R42, P1, R55, R2, 0x1 ;  /* 0x00000002372a7211 */ /* 0x002fe400078208ff */
[-C--:B------:R-:W-:Y:S01]  /*09a0*/  LEA.HI.X.SX32 R47, R53, R0.reuse, 0x1, P0 ;  /* 0x00000000352f7211 */ /* 0x080fe200000f0eff */
[C---:B------:R-:W-:Y:S01]  /*09b0*/  IMAD R53, R8.reuse, 0x2, R65 ;  /* 0x0000000208357824 */ /* 0x040fe200078e0241 */
[----:B------:R-:W-:Y:S01]  /*09c0*/  LEA.HI.X.SX32 R43, R55, R0, 0x1, P1 ;  /* 0x00000000372b7211 */ /* 0x000fe200008f0eff */
[----:B------:R0:W5:Y:S02]  /*09d0*/  LDG.E.U16 R32, desc[UR44][R44.64] ;  /* 0x0000002c2c207981 */ /* 0x000164000c1e1500 */
[C---:B------:R-:W-:Y:S01]  /*09e0*/  IMAD R55, R8.reuse, 0x2, R53 ;  /* 0x0000000208377824 */ /* 0x040fe200078e0235 */
[----:B------:R-:W-:Y:S01]  /*09f0*/  LEA R56, P1, R63, R2, 0x1 ;  /* 0x000000023f387211 */ /* 0x000fe200078208ff */
[----:B------:R1:W5:Y:S02]  /*0a00*/  LDG.E.U16 R36, desc[UR44][R42.64] ;  /* 0x0000002c2a247981 */ /* 0x000364000c1e1500 */
[----:B------:R-:W-:-:S02]  /*0a10*/  IMAD R67, R8, 0x2, R55 ;  /* 0x0000000208437824 */ /* 0x000fc400078e0237 */
[----:B------:R1:W5:Y:S02]  /*0a20*/  LDG.E.U16 R35, desc[UR44][R46.64] ;  /* 0x0000002c2e237981 */ /* 0x000364000c1e1500 */
[----:B------:R-:W-:Y:S01]  /*0a30*/  IMAD R69, R8, 0x2, R67 ;  /* 0x0000000208457824 */ /* 0x000fe200078e0243 */
[----:B0-----:R-:W-:-:S03]  /*0a40*/  LEA R44, P0, R57, R2, 0x1 ;  /* 0x00000002392c7211 */ /* 0x001fc600078008ff */
[----:B------:R-:W-:Y:S01]  /*0a50*/  IMAD R71, R8, 0x2, R69 ;  /* 0x0000000208477824 */ /* 0x000fe200078e0245 */
[----:B------:R-:W-:-:S03]  /*0a60*/  LEA.HI.X.SX32 R45, R57, R0, 0x1, P0 ;  /* 0x00000000392d7211 */ /* 0x000fc600000f0eff */
[C---:B------:R-:W-:Y:S01]  /*0a70*/  IMAD R73, R8.reuse, 0x2, R71 ;  /* 0x0000000208497824 */ /* 0x040fe200078e0247 */
[C---:B------:R-:W-:Y:S01]  /*0a80*/  LEA R48, P0, R59.reuse, R2, 0x1 ;  /* 0x000000023b307211 */ /* 0x040fe200078008ff */
[----:B------:R0:W5:Y:S02]  /*0a90*/  LDG.E.U16 R37, desc[UR44][R44.64] ;  /* 0x0000002c2c257981 */ /* 0x000164000c1e1500 */
[C---:B------:R-:W-:Y:S01]  /*0aa0*/  IMAD R75, R8.reuse, 0x2, R73 ;  /* 0x00000002084b7824 */ /* 0x040fe200078e0249 */
[----:B------:R-:W-:Y:S02]  /*0ab0*/  LEA.HI.X.SX32 R49, R59, R0, 0x1, P0 ;  /* 0x000000003b317211 */ /* 0x000fe400000f0eff */
[----:B------:R-:W-:Y:S01]  /*0ac0*/  LEA R50, P0, R61, R2, 0x1 ;  /* 0x000000023d327211 */ /* 0x000fe200078008ff */
[C---:B------:R-:W-:Y:S01]  /*0ad0*/  IMAD R77, R8.reuse, 0x2, R75 ;  /* 0x00000002084d7824 */ /* 0x040fe200078e024b */
[-C--:B------:R-:W-:Y:S01]  /*0ae0*/  LEA.HI.X.SX32 R57, R63, R0.reuse, 0x1, P1 ;  /* 0x000000003f397211 */ /* 0x080fe200008f0eff */
[----:B------:R-:W5:Y:S01]  /*0af0*/  LDG.E.U16 R38, desc[UR44][R48.64] ;  /* 0x0000002c30267981 */ /* 0x000f62000c1e1500 */
[----:B------:R-:W-:Y:S01]  /*0b00*/  LEA.HI.X.SX32 R51, R61, R0, 0x1, P0 ;  /* 0x000000003d337211 */ /* 0x000fe200000f0eff */
[C---:B------:R-:W-:Y:S01]  /*0b10*/  IMAD R79, R8.reuse, 0x2, R77 ;  /* 0x00000002084f7824 */ /* 0x040fe200078e024d */
[C---:B-1----:R-:W-:Y:S01]  /*0b20*/  LEA R42, P0, R65.reuse, R2, 0x1 ;  /* 0x00000002412a7211 */ /* 0x042fe200078008ff */
[----:B------:R-:W5:Y:S02]  /*0b30*/  LDG.E.U16 R52, desc[UR44][R56.64] ;  /* 0x0000002c38347981 */ /* 0x000f64000c1e1500 */
[C---:B------:R-:W-:Y:S01]  /*0b40*/  IMAD R59, R8.reuse, 0x2, R79 ;  /* 0x00000002083b7824 */ /* 0x040fe200078e024f */
[----:B------:R-:W-:Y:S01]  /*0b50*/  LEA.HI.X.SX32 R43, R65, R0, 0x1, P0 ;  /* 0x00000000412b7211 */ /* 0x000fe200000f0eff */
[----:B------:R-:W5:Y:S01]  /*0b60*/  LDG.E.U16 R39, desc[UR44][R50.64] ;  /* 0x0000002c32277981 */ /* 0x000f62000c1e1500 */
[-C--:B------:R-:W-:Y:S01]  /*0b70*/  LEA R62, P0, R53, R2.reuse, 0x1 ;  /* 0x00000002353e7211 */ /* 0x080fe200078008ff */
[----:B------:R-:W-:Y:S01]  /*0b80*/  IMAD R81, R8, 0x2, R59 ;  /* 0x0000000208517824 */ /* 0x000fe200078e023b */
[----:B------:R-:W-:-:S02]  /*0b90*/  LEA R40, P1, R67, R2, 0x1 ;  /* 0x0000000243287211 */ /* 0x000fc400078208ff */
[-C--:B------:R-:W-:Y:S02]  /*0ba0*/  LEA.HI.X.SX32 R63, R53, R0.reuse, 0x1, P0 ;  /* 0x00000000353f7211 */ /* 0x080fe400000f0eff */
[----:B------:R-:W-:Y:S01]  /*0bb0*/  LEA.HI.X.SX32 R41, R67, R0, 0x1, P1 ;  /* 0x0000000043297211 */ /* 0x000fe200008f0eff */
[C---:B------:R-:W-:Y:S01]  /*0bc0*/  IMAD R67, R8.reuse, 0x2, R81 ;  /* 0x0000000208437824 */ /* 0x040fe200078e0251 */
[C---:B------:R-:W-:Y:S01]  /*0bd0*/  LEA R64, P0, R55.reuse, R2, 0x1 ;  /* 0x0000000237407211 */ /* 0x040fe200078008ff */
[----:B------:R1:W5:Y:S02]  /*0be0*/  LDG.E.U16 R53, desc[UR44][R42.64] ;  /* 0x0000002c2a357981 */ /* 0x000364000c1e1500 */
[C---:B------:R-:W-:Y:S01]  /*0bf0*/  IMAD R83, R8.reuse, 0x2, R67 ;  /* 0x0000000208537824 */ /* 0x040fe200078e0243 */
[----:B------:R-:W-:Y:S01]  /*0c00*/  LEA.HI.X.SX32 R65, R55, R0, 0x1, P0 ;  /* 0x0000000037417211 */ /* 0x000fe200000f0eff */
[----:B------:R1:W5:Y:S01]  /*0c10*/  LDG.E.U16 R56, desc[UR44][R40.64] ;  /* 0x0000002c28387981 */ /* 0x000362000c1e1500 */
[----:B------:R-:W-:Y:S01]  /*0c20*/  LEA R46, P0, R69, R2, 0x1 ;  /* 0x00000002452e7211 */ /* 0x000fe200078008ff */
[----:B------:R-:W-:-:S02]  /*0c30*/  IMAD R61, R8, 0x2, R83 ;  /* 0x00000002083d7824 */ /* 0x000fc400078e0253 */
[----:B------:R-:W5:Y:S01]  /*0c40*/  LDG.E.U16 R54, desc[UR44][R62.64] ;  /* 0x0000002c3e367981 */ /* 0x000f62000c1e1500 */
[----:B------:R-:W-:Y:S02]  /*0c50*/  LEA.HI.X.SX32 R47, R69, R0, 0x1, P0 ;  /* 0x00000000452f7211 */ /* 0x000fe400000f0eff */
[-C--:B0-----:R-:W-:Y:S01]  /*0c60*/  LEA R44, P0, R71, R2.reuse, 0x1 ;  /* 0x00000002472c7211 */ /* 0x081fe200078008ff */
[C---:B------:R-:W-:Y:S01]  /*0c70*/  IMAD R69, R8.reuse, 0x2, R61 ;  /* 0x0000000208457824 */ /* 0x040fe200078e023d */
[----:B-1----:R-:W-:Y:S01]  /*0c80*/  LEA R42, P1, R75, R2, 0x1 ;  /* 0x000000024b2a7211 */ /* 0x002fe200078208ff */
[----:B------:R0:W5:Y:S01]  /*0c90*/  LDG.E.U16 R57, desc[UR44][R46.64] ;  /* 0x0000002c2e397981 */ /* 0x000162000c1e1500 */
[----:B------:R-:W-:Y:S01]  /*0ca0*/  LEA.HI.X.SX32 R45, R71, R0, 0x1, P0 ;  /* 0x00000000472d7211 */ /* 0x000fe200000f0eff */
[C---:B------:R-:W-:Y:S01]  /*0cb0*/  IMAD R71, R8.reuse, 0x2, R69 ;  /* 0x0000000208477824 */ /* 0x040fe200078e0245 */
[C---:B------:R-:W-:Y:S01]  /*0cc0*/  LEA R48, P0, R73.reuse, R2, 0x1 ;  /* 0x0000000249307211 */ /* 0x040fe200078008ff */
[----:B------:R-:W5:Y:S03]  /*0cd0*/  LDG.E.U16 R55, desc[UR44][R64.64] ;  /* 0x0000002c40377981 */ /* 0x000f66000c1e1500 */
[----:B------:R-:W-:Y:S01]  /*0ce0*/  LEA.HI.X.SX32 R49, R73, R0, 0x1, P0 ;  /* 0x0000000049317211 */ /* 0x000fe200000f0eff */
[C---:B------:R-:W-:Y:S01]  /*0cf0*/  IMAD R73, R8.reuse, 0x2, R71 ;  /* 0x0000000208497824 */ /* 0x040fe200078e0247 */
[----:B------:R-:W-:Y:S01]  /*0d00*/  LEA R50, P0, R77, R2, 0x1 ;  /* 0x000000024d327211 */ /* 0x000fe200078008ff */
[----:B------:R1:W5:Y:S01]  /*0d10*/  LDG.E.U16 R60, desc[UR44][R44.64] ;  /* 0x0000002c2c3c7981 */ /* 0x000362000c1e1500 */
[-C--:B------:R-:W-:Y:S01]  /*0d20*/  LEA.HI.X.SX32 R43, R75, R0.reuse, 0x1, P1 ;  /* 0x000000004b2b7211 */ /* 0x080fe200008f0eff */
[C---:B------:R-:W-:Y:S01]  /*0d30*/  IMAD R75, R8.reuse, 0x2, R73 ;  /* 0x00000002084b7824 */ /* 0x040fe200078e0249 */
[----:B------:R-:W-:Y:S01]  /*0d40*/  LEA.HI.X.SX32 R51, R77, R0, 0x1, P0 ;  /* 0x000000004d337211 */ /* 0x000fe200000f0eff */
[----:B------:R-:W5:Y:S01]  /*0d50*/  LDG.E.U16 R62, desc[UR44][R48.64] ;  /* 0x0000002c303e7981 */ /* 0x000f62000c1e1500 */
[----:B------:R-:W-:Y:S01]  /*0d60*/  LEA R40, P0, R79, R2, 0x1 ;  /* 0x000000024f287211 */ /* 0x000fe200078008ff */
[----:B------:R-:W-:-:S02]  /*0d70*/  IMAD R77, R8, 0x2, R75 ;  /* 0x00000002084d7824 */ /* 0x000fc400078e024b */
[----:B------:R1:W5:Y:S01]  /*0d80*/  LDG.E.U16 R63, desc[UR44][R42.64] ;  /* 0x0000002c2a3f7981 */ /* 0x000362000c1e1500 */
[----:B------:R-:W-:Y:S01]  /*0d90*/  LEA.HI.X.SX32 R41, R79, R0, 0x1, P0 ;  /* 0x000000004f297211 */ /* 0x000fe200000f0eff */
[C---:B------:R-:W-:Y:S01]  /*0da0*/  IMAD R79, R8.reuse, 0x2, R77 ;  /* 0x00000002084f7824 */ /* 0x040fe200078e024d */
[-C--:B0-----:R-:W-:Y:S01]  /*0db0*/  LEA R46, P0, R81, R2.reuse, 0x1 ;  /* 0x00000002512e7211 */ /* 0x081fe200078008ff */
[----:B------:R0:W5:Y:S03]  /*0dc0*/  LDG.E.U16 R64, desc[UR44][R50.64] ;  /* 0x0000002c32407981 */ /* 0x000166000c1e1500 */
[C---:B------:R-:W-:Y:S01]  /*0dd0*/  LEA R85, R8.reuse, R79, 0x1 ;  /* 0x0000004f08557211 */ /* 0x040fe200078e08ff */
[----:B------:R0:W5:Y:S01]  /*0de0*/  LDG.E.U16 R65, desc[UR44][R40.64] ;  /* 0x0000002c28417981 */ /* 0x000162000c1e1500 */
[----:B-1----:R-:W-:Y:S02]  /*0df0*/  LEA R44, P1, R69, R2, 0x1 ;  /* 0x00000002452c7211 */ /* 0x002fe400078208ff */
[-C--:B------:R-:W-:Y:S01]  /*0e00*/  LEA.HI.X.SX32 R47, R81, R0.reuse, 0x1, P0 ;  /* 0x00000000512f7211 */ /* 0x080fe200000f0eff */
[----:B------:R-:W-:Y:S01]  /*0e10*/  IMAD R81, R8, 0x2, R85 ;  /* 0x0000000208517824 */ /* 0x000fe200078e0255 */
[----:B------:R-:W-:-:S02]  /*0e20*/  LEA.HI.X.SX32 R45, R69, R0, 0x1, P1 ;  /* 0x00000000452d7211 */ /* 0x000fc400008f0eff */
[C---:B------:R-:W-:Y:S01]  /*0e30*/  LEA R42, P0, R77.reuse, R2, 0x1 ;  /* 0x000000024d2a7211 */ /* 0x040fe200078008ff */
[C---:B------:R-:W-:Y:S01]  /*0e40*/  IMAD R69, R8.reuse, 0x2, R81 ;  /* 0x0000000208457824 */ /* 0x040fe200078e0251 */
[----:B------:R1:W5:Y:S02]  /*0e50*/  LDG.E.U16 R66, desc[UR44][R46.64] ;  /* 0x0000002c2e427981 */ /* 0x000364000c1e1500 */
[----:B------:R-:W-:Y:S02]  /*0e60*/  LEA.HI.X.SX32 R43, R77, R0, 0x1, P0 ;  /* 0x000000004d2b7211 */ /* 0x000fe400000f0eff */
[-C--:B------:R-:W-:Y:S01]  /*0e70*/  LEA R48, P1, R69, R2.reuse, 0x1 ;  /* 0x0000000245307211 */ /* 0x080fe200078208ff */
[----:B------:R4:W5:Y:S01]  /*0e80*/  LDG.E.U16 R70, desc[UR44][R44.64] ;  /* 0x0000002c2c467981 */ /* 0x000962000c1e1500 */
[----:B0-----:R-:W-:Y:S02]  /*0e90*/  LEA R50, P0, R67, R2, 0x1 ;  /* 0x0000000243327211 */ /* 0x001fe400078008ff */
[-C--:B------:R-:W-:Y:S01]  /*0ea0*/  LEA.HI.X.SX32 R49, R69, R0.reuse, 0x1, P1 ;  /* 0x0000000045317211 */ /* 0x080fe200008f0eff */
[----:B------:R-:W-:Y:S01]  /*0eb0*/  IMAD R69, R8, 0x2, R69 ;  /* 0x0000000208457824 */ /* 0x000fe200078e0245 */
[----:B------:R-:W-:Y:S01]  /*0ec0*/  LEA.HI.X.SX32 R51, R67, R0, 0x1, P0 ;  /* 0x0000000043337211 */ /* 0x000fe200000f0eff */
[----:B------:R0:W5:Y:S01]  /*0ed0*/  LDG.E.U16 R74, desc[UR44][R42.64] ;  /* 0x0000002c2a4a7981 */ /* 0x000162000c1e1500 */
[----:B------:R-:W-:-:S02]  /*0ee0*/  LEA R40, P1, R71, R2, 0x1 ;  /* 0x0000000247287211 */ /* 0x000fc400078208ff */
[----:B-1----:R-:W-:Y:S01]  /*0ef0*/  LEA R46, P0, R79, R2, 0x1 ;  /* 0x000000024f2e7211 */ /* 0x002fe200078008ff */
[----:B------:R1:W5:Y:S01]  /*0f00*/  LDG.E.U16 R77, desc[UR44][R48.64] ;  /* 0x0000002c304d7981 */ /* 0x000362000c1e1500 */
[-C--:B------:R-:W-:Y:S02]  /*0f10*/  LEA.HI.X.SX32 R41, R71, R0.reuse, 0x1, P1 ;  /* 0x0000000047297211 */ /* 0x080fe400008f0eff */
[----:B------:R-:W-:Y:S01]  /*0f20*/  LEA.HI.X.SX32 R47, R79, R0, 0x1, P0 ;  /* 0x000000004f2f7211 */ /* 0x000fe200000f0eff */
[----:B------:R3:W5:Y:S01]  /*0f30*/  LDG.E.U16 R67, desc[UR44][R50.64] ;  /* 0x0000002c32437981 */ /* 0x000762000c1e1500 */
[-C--:B----4-:R-:W-:Y:S02]  /*0f40*/  LEA R44, P1, R69, R2.reuse, 0x1 ;  /* 0x00000002452c7211 */ /* 0x090fe400078208ff */
[----:B0-----:R-:W-:Y:S01]  /*0f50*/  LEA R42, P0, R83, R2, 0x1 ;  /* 0x00000002532a7211 */ /* 0x001fe200078008ff */
[----:B------:R0:W4:Y:S01]  /*0f60*/  LDG.E.U16 R71, desc[UR44][R40.64] ;  /* 0x0000002c28477981 */ /* 0x000122000c1e1500 */
[-C--:B------:R-:W-:Y:S01]  /*0f70*/  LEA.HI.X.SX32 R45, R69, R0.reuse, 0x1, P1 ;  /* 0x00000000452d7211 */ /* 0x080fe200008f0eff */
[----:B------:R-:W-:Y:S01]  /*0f80*/  IMAD R69, R8, 0x2, R69 ;  /* 0x0000000208457824 */ /* 0x000fe200078e0245 */
[----:B------:R-:W-:Y:S01]  /*0f90*/  LEA.HI.X.SX32 R43, R83, R0, 0x1, P0 ;  /* 0x00000000532b7211 */ /* 0x000fe200000f0eff */
[----:B------:R0:W4:Y:S01]  /*0fa0*/  LDG.E.U16 R76, desc[UR44][R46.64] ;  /* 0x0000002c2e4c7981 */ /* 0x000122000c1e1500 */
[----:B-1----:R-:W-:-:S02]  /*0fb0*/  LEA R48, P1, R73, R2, 0x1 ;  /* 0x0000000249307211 */ /* 0x002fc400078208ff */
[----:B---3--:R-:W-:Y:S01]  /*0fc0*/  LEA R50, P0, R85, R2, 0x1 ;  /* 0x0000000255327211 */ /* 0x008fe200078008ff */
[----:B------:R1:W3:Y:S01]  /*0fd0*/  LDG.E.U16 R78, desc[UR44][R44.64] ;  /* 0x0000002c2c4e7981 */ /* 0x0002e2000c1e1500 */
[-C--:B------:R-:W-:Y:S02]  /*0fe0*/  LEA.HI.X.SX32 R49, R73, R0.reuse, 0x1, P1 ;  /* 0x0000000049317211 */ /* 0x080fe400008f0eff */
[----:B------:R-:W-:Y:S01]  /*0ff0*/  LEA.HI.X.SX32 R51, R85, R0, 0x1, P0 ;  /* 0x0000000055337211 */ /* 0x000fe200000f0eff */
[----:B------:R1:W3:Y:S01]  /*1000*/  LDG.E.U16 R68, desc[UR44][R42.64] ;  /* 0x0000002c2a447981 */ /* 0x0002e2000c1e1500 */
[-C--:B0-----:R-:W-:Y:S02]  /*1010*/  LEA R40, P1, R69, R2.reuse, 0x1 ;  /* 0x0000000245287211 */ /* 0x081fe400078208ff */
[----:B------:R-:W-:Y:S01]  /*1020*/  LEA R46, P0, R59, R2, 0x1 ;  /* 0x000000023b2e7211 */ /* 0x000fe200078008ff */
[----:B------:R0:W3:Y:S01]  /*1030*/  LDG.E.U16 R72, desc[UR44][R48.64] ;  /* 0x0000002c30487981 */ /* 0x0000e2000c1e1500 */
[-C--:B------:R-:W-:Y:S01]  /*1040*/  LEA.HI.X.SX32 R41, R69, R0.reuse, 0x1, P1 ;  /* 0x0000000045297211 */ /* 0x080fe200008f0eff */
[----:B------:R-:W-:Y:S01]  /*1050*/  IMAD R69, R8, 0x2, R69 ;  /* 0x0000000208457824 */ /* 0x000fe200078e0245 */
[----:B------:R-:W-:Y:S01]  /*1060*/  LEA.HI.X.SX32 R47, R59, R0, 0x1, P0 ;  /* 0x000000003b2f7211 */ /* 0x000fe200000f0eff */
[----:B------:R-:W3:Y:S01]  /*1070*/  LDG.E.U16 R50, desc[UR44][R50.64] ;  /* 0x0000002c32327981 */ /* 0x000ee2000c1e1500 */
[----:B-1----:R-:W-:-:S02]  /*1080*/  LEA R44, P0, R61, R2, 0x1 ;  /* 0x000000023d2c7211 */ /* 0x002fc400078008ff */
[----:B------:R-:W-:Y:S01]  /*1090*/  LEA R42, P1, R75, R2, 0x1 ;  /* 0x000000024b2a7211 */ /* 0x000fe200078208ff */
[----:B------:R1:W3:Y:S01]  /*10a0*/  LDG.E.U16 R40, desc[UR44][R40.64] ;  /* 0x0000002c28287981 */ /* 0x0002e2000c1e1500 */
[-C--:B------:R-:W-:Y:S02]  /*10b0*/  LEA.HI.X.SX32 R45, R61, R0.reuse, 0x1, P0 ;  /* 0x000000003d2d7211 */ /* 0x080fe400000f0eff */
[----:B------:R-:W-:Y:S01]  /*10c0*/  LEA.HI.X.SX32 R43, R75, R0, 0x1, P1 ;  /* 0x000000004b2b7211 */ /* 0x000fe200008f0eff */
[----:B------:R-:W3:Y:S01]  /*10d0*/  LDG.E.U16 R46, desc[UR44][R46.64] ;  /* 0x0000002c2e2e7981 */ /* 0x000ee2000c1e1500 */
[-C--:B0-----:R-:W-:Y:S02]  /*10e0*/  LEA R48, P0, R81, R2.reuse, 0x1 ;  /* 0x0000000251307211 */ /* 0x081fe400078008ff */
[----:B------:R-:W-:Y:S01]  /*10f0*/  LEA R58, P1, R69, R2, 0x1 ;  /* 0x00000002453a7211 */ /* 0x000fe200078208ff */
[----:B------:R-:W3:Y:S01]  /*1100*/  LDG.E.U16 R44, desc[UR44][R44.64] ;  /* 0x0000002c2c2c7981 */ /* 0x000ee2000c1e1500 */
[----:B------:R-:W-:-:S02]  /*1110*/  LEA.HI.X.SX32 R49, R81, R0, 0x1, P0 ;  /* 0x0000000051317211 */ /* 0x000fc400000f0eff */
[----:B------:R-:W-:Y:S01]  /*1120*/  LEA.HI.X.SX32 R59, R69, R0, 0x1, P1 ;  /* 0x00000000453b7211 */ /* 0x000fe200008f0eff */
[----:B------:R-:W3:Y:S04]  /*1130*/  LDG.E.U16 R42, desc[UR44][R42.64] ;  /* 0x0000002c2a2a7981 */ /* 0x000ee8000c1e1500 */
[----:B------:R-:W3:Y:S04]  /*1140*/  LDG.E.U16 R48, desc[UR44][R48.64] ;  /* 0x0000002c30307981 */ /* 0x000ee8000c1e1500 */
[----:B------:R-:W3:Y:S01]  /*1150*/  LDG.E.U16 R58, desc[UR44][R58.64] ;  /* 0x0000002c3a3a7981 */ /* 0x000ee2000c1e1500 */
[----:B------:R-:W0:Y:S01]  /*1160*/  S2UR UR4, SR_CgaCtaId ;  /* 0x00000000000479c3 */ /* 0x000e220000008800 */
[C---:B------:R-:W-:Y:S01]  /*1170*/  IMAD.SHL.U32 R2, R104.reuse, 0x2, RZ ;  /* 0x0000000268027824 */ /* 0x040fe200078e00ff */
[----:B------:R-:W-:-:S02]  /*1180*/  LOP3.LUT R89, R104, 0xc0, RZ, 0xc0, !PT ;  /* 0x000000c068597812 */ /* 0x000fc400078ec0ff */
[----:B------:R-:W-:Y:S02]  /*1190*/  SHF.R.S32.HI R0, RZ, 0x8, R104 ;  /* 0x00000008ff007819 */ /* 0x000fe40000011468 */
[----:B------:R-:W-:Y:S01]  /*11a0*/  LOP3.LUT R2, R2, 0x7e, RZ, 0xc0, !PT ;  /* 0x0000007e02027812 */ /* 0x000fe200078ec0ff */
[----:B------:R-:W-:Y:S01]  /*11b0*/  UMOV UR21, 0x400 ;  /* 0x0000040000157882 */ /* 0x000fe20000000000 */
[----:B------:R-:W-:-:S03]  /*11c0*/  SGXT R0, R0, 0x1 ;  /* 0x000000010000781a */ /* 0x000fc60000000200 */
[----:B-1----:R-:W-:Y:S01]  /*11d0*/  IMAD R41, R89, 0x100, R2 ;  /* 0x0000010059297824 */ /* 0x002fe200078e0202 */
[----:B------:R-:W-:-:S04]  /*11e0*/  ISETP.GE.AND P0, PT, R105, 0x1, PT ;  /* 0x000000016900780c */ /* 0x000fc80003f06270 */
[----:B------:R-:W-:Y:S01]  /*11f0*/  LOP3.LUT R41, R41, 0x90, R0, 0x78, !PT ;  /* 0x0000009029297812 */ /* 0x000fe200078e7800 */
[----:B0-----:R-:W-:-:S03]  /*1200*/  ULEA UR21, UR4, UR21, 0x18 ;  /* 0x0000001504157291 */ /* 0x001fc6000f8ec03f */
[----:B------:R-:W-:-:S06]  /*1210*/  LOP3.LUT R0, R41, 0x20, RZ, 0x3c, !PT ;  /* 0x0000002029007812 */ /* 0x000fcc00078e3cff */
[----:B------:R0:W-:Y:S04]  /*1220*/  STS.U16 [R41+UR21], R3 ;  /* 0x0000000329007988 */ /* 0x0001e80008000415 */
[----:B------:R-:W-:Y:S04]  /*1230*/  STS.U16 [R41+UR21+0x400], R7 ;  /* 0x0004000729007988 */ /* 0x000fe80008000415 */
[----:B--2---:R-:W-:Y:S01]  /*1240*/  STS.U16 [R41+UR21+0x800], R12 ;  /* 0x0008000c29007988 */ /* 0x004fe20008000415 */
[----:B0-----:R-:W-:-:S03]  /*1250*/  LOP3.LUT R3, R41, 0x40, RZ, 0x3c, !PT ;  /* 0x0000004029037812 */ /* 0x001fc600078e3cff */
[----:B-----5:R-:W-:Y:S01]  /*1260*/  STS.U16 [R41+UR21+0xc00], R16 ;  /* 0x000c001029007988 */ /* 0x020fe20008000415 */
[----:B------:R-:W-:Y:S01]  /*1270*/  IMAD.MOV.U32 R98, RZ, RZ, -0x800000 ;  /* 0xff800000ff627424 */ /* 0x000fe200078e00ff */
[----:B------:R-:W-:Y:S01]  /*1280*/  CS2R R80, SRZ ;  /* 0x0000000000507805 */ /* 0x000fe2000001ff00 */
[----:B------:R-:W-:Y:S01]  /*1290*/  IMAD.MOV.U32 R110, RZ, RZ, 0x3f800000 ;  /* 0x3f800000ff6e7424 */ /* 0x000fe200078e00ff */
[----:B------:R-:W-:Y:S01]  /*12a0*/  STS.U16 [R41+UR21+0x1000], R20 ;  /* 0x0010001429007988 */ /* 0x000fe20008000415 */
[----:B------:R-:W-:Y:S01]  /*12b0*/  IMAD.MOV.U32 R111, RZ, RZ, 0x3f800000 ;  /* 0x3f800000ff6f7424 */ /* 0x000fe200078e00ff */
[----:B------:R-:W-:Y:S01]  /*12c0*/  CS2R R82, SRZ ;  /* 0x0000000000527805 */ /* 0x000fe2000001ff00 */
[----:B------:R-:W-:Y:S01]  /*12d0*/  IMAD.MOV.U32 R96, RZ, RZ, -0x800000 ;  /* 0xff800000ff607424 */ /* 0x000fe200078e00ff */
[----:B------:R-:W-:Y:S02]  /*12e0*/  CS2R R84, SRZ ;  /* 0x0000000000547805 */ /* 0x000fe4000001ff00 */
[----:B------:R-:W-:Y:S01]  /*12f0*/  CS2R R86, SRZ ;  /* 0x0000000000567805 */ /* 0x000fe2000001ff00 */
[----:B------:R-:W-:Y:S04]  /*1300*/  STS.U16 [R41+UR21+0x1400], R24 ;  /* 0x0014001829007988 */ /* 0x000fe80008000415 */
        /* <DEDUP_REMOVED lines=23> */
[----:B----4-:R-:W-:Y:S04]  /*1480*/  STS.U16 [R0+UR21+0x3500], R71 ;  /* 0x0035004700007988 */ /* 0x010fe80008000415 */
[----:B------:R-:W-:Y:S04]  /*1490*/  STS.U16 [R0+UR21+0x3900], R76 ;  /* 0x0039004c00007988 */ /* 0x000fe80008000415 */
[----:B---3--:R0:W-:Y:S04]  /*14a0*/  STS.U16 [R0+UR21+0x3d00], R78 ;  /* 0x003d004e00007988 */ /* 0x0081e80008000415 */
[----:B------:R-:W-:Y:S01]  /*14b0*/  STS.U16 [R3+UR21+0x200], R5 ;  /* 0x0002000503007988 */ /* 0x000fe20008000415 */
[----:B0-----:R-:W-:-:S03]  /*14c0*/  LOP3.LUT R0, R41, 0x60, RZ, 0x3c, !PT ;  /* 0x0000006029007812 */ /* 0x001fc600078e3cff */
        /* <DEDUP_REMOVED lines=14> */
[----:B------:R0:W-:Y:S01]  /*15b0*/  STS.U16 [R3+UR21+0x3e00], R40 ;  /* 0x003e002803007988 */ /* 0x0001e20008000415 */
[----:B------:R-:W-:-:S03]  /*15c0*/  CS2R R24, SRZ ;  /* 0x0000000000187805 */ /* 0x000fc6000001ff00 */
[----:B------:R-:W-:Y:S01]  /*15d0*/  STS.U16 [R0+UR21+0x300], R6 ;  /* 0x0003000600007988 */ /* 0x000fe20008000415 */
[----:B------:R-:W-:-:S03]  /*15e0*/  CS2R R28, SRZ ;  /* 0x00000000001c7805 */ /* 0x000fc6000001ff00 */
[----:B------:R-:W-:Y:S01]  /*15f0*/  STS.U16 [R0+UR21+0x700], R11 ;  /* 0x0007000b00007988 */ /* 0x000fe20008000415 */
[----:B------:R-:W-:-:S03]  /*1600*/  CS2R R32, SRZ ;  /* 0x0000000000207805 */ /* 0x000fc6000001ff00 */
[----:B------:R-:W-:Y:S01]  /*1610*/  STS.U16 [R0+UR21+0xb00], R15 ;  /* 0x000b000f00007988 */ /* 0x000fe20008000415 */
[----:B------:R-:W-:-:S03]  /*1620*/  CS2R R36, SRZ ;  /* 0x0000000000247805 */ /* 0x000fc6000001ff00 */
[----:B------:R-:W-:Y:S01]  /*1630*/  STS.U16 [R0+UR21+0xf00], R19 ;  /* 0x000f001300007988 */ /* 0x000fe20008000415 */
[----:B0-----:R-:W-:-:S03]  /*1640*/  CS2R R40, SRZ ;  /* 0x0000000000287805 */ /* 0x001fc6000001ff00 */
[----:B------:R-:W-:Y:S01]  /*1650*/  STS.U16 [R0+UR21+0x1300], R23 ;  /* 0x0013001700007988 */ /* 0x000fe20008000415 */
[----:B------:R-:W-:-:S03]  /*1660*/  CS2R R50, SRZ ;  /* 0x0000000000327805 */ /* 0x000fc6000001ff00 */
[----:B------:R0:W-:Y:S01]  /*1670*/  STS.U16 [R0+UR21+0x1700], R27 ;  /* 0x0017001b00007988 */ /* 0x0001e20008000415 */
[----:B------:R-:W-:-:S03]  /*1680*/  CS2R R52, SRZ ;  /* 0x0000000000347805 */ /* 0x000fc6000001ff00 */
[----:B------:R1:W-:Y:S01]  /*1690*/  STS.U16 [R0+UR21+0x1b00], R31 ;  /* 0x001b001f00007988 */ /* 0x0003e20008000415 */
[----:B------:R-:W-:-:S03]  /*16a0*/  CS2R R56, SRZ ;  /* 0x0000000000387805 */ /* 0x000fc6000001ff00 */
[----:B------:R2:W-:Y:S01]  /*16b0*/  STS.U16 [R0+UR21+0x1f00], R35 ;  /* 0x001f002300007988 */ /* 0x0005e20008000415 */
[----:B------:R-:W-:-:S03]  /*16c0*/  CS2R R60, SRZ ;  /* 0x00000000003c7805 */ /* 0x000fc6000001ff00 */
[----:B------:R3:W-:Y:S01]  /*16d0*/  STS.U16 [R0+UR21+0x2300], R39 ;  /* 0x0023002700007988 */ /* 0x0007e20008000415 */
[----:B0-----:R-:W-:-:S03]  /*16e0*/  CS2R R26, SRZ ;  /* 0x00000000001a7805 */ /* 0x001fc6000001ff00 */
[----:B------:R0:W-:Y:S01]  /*16f0*/  STS.U16 [R0+UR21+0x2700], R55 ;  /* 0x0027003700007988 */ /* 0x0001e20008000415 */
[----:B-1----:R-:W-:-:S03]  /*1700*/  CS2R R30, SRZ ;  /* 0x00000000001e7805 */ /* 0x002fc6000001ff00 */
[----:B------:R1:W-:Y:S01]  /*1710*/  STS.U16 [R0+UR21+0x2b00], R62 ;  /* 0x002b003e00007988 */ /* 0x0003e20008000415 */
[----:B--2---:R-:W-:-:S03]  /*1720*/  CS2R R34, SRZ ;  /* 0x0000000000227805 */ /* 0x004fc6000001ff00 */
[----:B------:R2:W-:Y:S01]  /*1730*/  STS.U16 [R0+UR21+0x2f00], R46 ;  /* 0x002f002e00007988 */ /* 0x0005e20008000415 */
[----:B---3--:R-:W-:-:S03]  /*1740*/  CS2R R38, SRZ ;  /* 0x0000000000267805 */ /* 0x008fc6000001ff00 */
[----:B------:R3:W-:Y:S01]  /*1750*/  STS.U16 [R0+UR21+0x3300], R44 ;  /* 0x0033002c00007988 */ /* 0x0007e20008000415 */
[----:B0-----:R-:W-:-:S03]  /*1760*/  CS2R R54, SRZ ;  /* 0x0000000000367805 */ /* 0x001fc6000001ff00 */
[----:B------:R0:W-:Y:S01]  /*1770*/  STS.U16 [R0+UR21+0x3700], R42 ;  /* 0x0037002a00007988 */ /* 0x0001e20008000415 */
[----:B-1----:R-:W-:-:S03]  /*1780*/  CS2R R62, SRZ ;  /* 0x00000000003e7805 */ /* 0x002fc6000001ff00 */
[----:B------:R1:W-:Y:S01]  /*1790*/  STS.U16 [R0+UR21+0x3b00], R48 ;  /* 0x003b003000007988 */ /* 0x0003e20008000415 */
[----:B--2---:R-:W-:-:S03]  /*17a0*/  CS2R R46, SRZ ;  /* 0x00000000002e7805 */ /* 0x004fc6000001ff00 */
[----:B------:R2:W-:Y:S01]  /*17b0*/  STS.U16 [R0+UR21+0x3f00], R58 ;  /* 0x003f003a00007988 */ /* 0x0005e20008000415 */
[----:B---3--:R-:W-:Y:S02]  /*17c0*/  CS2R R44, SRZ ;  /* 0x00000000002c7805 */ /* 0x008fe4000001ff00 */
[----:B0-----:R-:W-:Y:S02]  /*17d0*/  CS2R R42, SRZ ;  /* 0x00000000002a7805 */ /* 0x001fe4000001ff00 */
[----:B------:R-:W-:Y:S02]  /*17e0*/  CS2R R64, SRZ ;  /* 0x0000000000407805 */ /* 0x000fe4000001ff00 */
[----:B------:R-:W-:Y:S02]  /*17f0*/  CS2R R66, SRZ ;  /* 0x0000000000427805 */ /* 0x000fe4000001ff00 */
[----:B------:R-:W-:Y:S02]  /*1800*/  CS2R R68, SRZ ;  /* 0x0000000000447805 */ /* 0x000fe4000001ff00 */
[----:B-1----:R-:W-:-:S02]  /*1810*/  CS2R R48, SRZ ;  /* 0x0000000000307805 */ /* 0x002fc4000001ff00 */
[----:B------:R-:W-:Y:S02]  /*1820*/  CS2R R70, SRZ ;  /* 0x0000000000467805 */ /* 0x000fe4000001ff00 */
[----:B------:R-:W-:Y:S02]  /*1830*/  CS2R R72, SRZ ;  /* 0x0000000000487805 */ /* 0x000fe4000001ff00 */
[----:B------:R-:W-:Y:S02]  /*1840*/  CS2R R74, SRZ ;  /* 0x00000000004a7805 */ /* 0x000fe4000001ff00 */
[----:B--2---:R-:W-:Y:S02]  /*1850*/  CS2R R58, SRZ ;  /* 0x00000000003a7805 */ /* 0x004fe4000001ff00 */
[----:B------:R-:W-:Y:S02]  /*1860*/  CS2R R76, SRZ ;  /* 0x00000000004c7805 */ /* 0x000fe4000001ff00 */
[----:B------:R-:W-:-:S02]  /*1870*/  CS2R R78, SRZ ;  /* 0x00000000004e7805 */ /* 0x000fc4000001ff00 */
[----:B------:R-:W-:Y:S01]  /*1880*/  LOP3.LUT R0, R104, 0x1ff, RZ, 0xc0, !PT ;  /* 0x000001ff68007812 */ /* 0x000fe200078ec0ff */
[----:B------:R-:W-:Y:S06]  /*1890*/  @!P0 BRA `(.L_x_0) ;  /* 0x0000001c002c8947 */ /* 0x000fec0003800000 */
[----:B------:R-:W0:Y:S01]  /*18a0*/  LDC.64 R4, c[0x0][0x260] ;  /* 0x00009800ff047b82 */ /* 0x000e220000000a00 */
[----:B------:R-:W-:Y:S01]  /*18b0*/  LOP3.LUT R3, R104, 0x7f, RZ, 0xc0, !PT ;  /* 0x0000007f68037812 */ /* 0x000fe200078ec0ff */
[----:B------:R-:W-:Y:S01]  /*18c0*/  ULDC UR4, c[0x0][0x258] ;  /* 0x0000960000047ab9 */ /* 0x000fe20000000800 */
[--C-:B------:R-:W-:Y:S01]  /*18d0*/  LOP3.LUT R9, R2, 0x180, R104.reuse, 0xf8, !PT ;  /* 0x0000018002097812 */ /* 0x100fe200078ef868 */
[----:B------:R-:W-:Y:S01]  /*18e0*/  IMAD.SHL.U32 R10, R104, 0x40, RZ ;  /* 0x00000040680a7824 */ /* 0x000fe200078e00ff */
[----:B------:R-:W-:Y:S01]  /*18f0*/  SHF.R.U32.HI R8, RZ, 0x5, R104 ;  /* 0x00000005ff087819 */ /* 0x000fe20000011668 */
[----:B------:R-:W-:Y:S01]  /*1900*/  IMAD R3, R3, UR4, RZ ;  /* 0x0000000403037c24 */ /* 0x000fe2000f8e02ff */
[----:B------:R-:W-:Y:S01]  /*1910*/  ULDC.64 UR4, c[0x0][0x218] ;  /* 0x0000860000047ab9 */ /* 0x000fe20000000a00 */
[----:B------:R-:W1:Y:S01]  /*1920*/  LDC.64 R6, c[0x0][0x250] ;  /* 0x00009400ff067b82 */ /* 0x000e620000000a00 */
[----:B------:R-:W-:Y:S01]  /*1930*/  R2UR UR47, R8 ;  /* 0x00000000082f72ca */ /* 0x000fe200000e0000 */
[----:B------:R-:W-:Y:S01]  /*1940*/  ULDC.64 UR8, c[0x0][0x220] ;  /* 0x0000880000087ab9 */ /* 0x000fe20000000a00 */
[----:B------:R-:W-:Y:S01]  /*1950*/  IMAD.SHL.U32 R0, R0, 0x2, RZ ;  /* 0x0000000200007824 */ /* 0x000fe200078e00ff */
[----:B------:R-:W-:Y:S01]  /*1960*/  SHF.R.U32.HI R89, RZ, 0x2, R89 ;  /* 0x00000002ff597819 */ /* 0x000fe20000011659 */
[----:B------:R-:W-:Y:S01]  /*1970*/  IMAD.MOV.U32 R110, RZ, RZ, 0x3f800000 ;  /* 0x3f800000ff6e7424 */ /* 0x000fe200078e00ff */
[----:B------:R-:W-:Y:S01]  /*1980*/  CS2R R28, SRZ ;  /* 0x00000000001c7805 */ /* 0x000fe2000001ff00 */
[----:B------:R-:W-:Y:S01]  /*1990*/  IMAD.MOV.U32 R111, RZ, RZ, 0x3f800000 ;  /* 0x3f800000ff6f7424 */ /* 0x000fe200078e00ff */
[----:B------:R-:W2:Y:S01]  /*19a0*/  LDC R26, c[0x0][0x268] ;  /* 0x00009a00ff1a7b82 */ /* 0x000ea20000000800 */
[----:B------:R-:W-:-:S02]  /*19b0*/  LOP3.LUT R0, R0, R89, RZ, 0x3c, !PT ;  /* 0x0000005900007212 */ /* 0x000fc400078e3cff */
[----:B------:R-:W-:Y:S02]  /*19c0*/  CS2R R30, SRZ ;  /* 0x00000000001e7805 */ /* 0x000fe4000001ff00 */
[----:B------:R-:W-:Y:S02]  /*19d0*/  CS2R R32, SRZ ;  /* 0x0000000000207805 */ /* 0x000fe4000001ff00 */
[----:B------:R-:W-:Y:S02]  /*19e0*/  CS2R R34, SRZ ;  /* 0x0000000000227805 */ /* 0x000fe4000001ff00 */
[----:B------:R-:W-:Y:S01]  /*19f0*/  CS2R R36, SRZ ;  /* 0x0000000000247805 */ /* 0x000fe2000001ff00 */
[----:B------:R-:W-:Y:S01]  /*1a00*/  UIADD3 UR6, UR47, 0x50, URZ ;  /* 0x000000502f067890 */ /* 0x000fe2000fffe03f */
[----:B------:R-:W-:Y:S01]  /*1a10*/  CS2R R38, SRZ ;  /* 0x0000000000267805 */ /* 0x000fe2000001ff00 */
[----:B0-----:R-:W-:Y:S01]  /*1a20*/  IMAD.MOV.U32 R14, RZ, RZ, R4 ;  /* 0x000000ffff0e7224 */ /* 0x001fe200078e0004 */
[----:B------:R-:W-:Y:S01]  /*1a30*/  LOP3.LUT R4, R104, 0x180, RZ, 0xc0, !PT ;  /* 0x0000018068047812 */ /* 0x000fe200078ec0ff */
[----:B------:R0:W-:Y:S01]  /*1a40*/  STL [R1], R5 ;  /* 0x0000000501007387 */ /* 0x0001e20000100800 */
[----:B------:R-:W-:Y:S01]  /*1a50*/  IMAD.MOV.U32 R12, RZ, RZ, R5 ;  /* 0x000000ffff0c7224 */ /* 0x000fe200078e0005 */
[----:B------:R-:W-:Y:S01]  /*1a60*/  UIADD3 UR7, UR47, 0x70, URZ ;  /* 0x000000702f077890 */ /* 0x000fe2000fffe03f */
[----:B------:R-:W-:-:S02]  /*1a70*/  SHF.R.U32.HI R4, RZ, 0x3, R4 ;  /* 0x00000003ff047819 */ /* 0x000fc40000011604 */
[----:B------:R-:W-:Y:S02]  /*1a80*/  CS2R R40, SRZ ;  /* 0x0000000000287805 */ /* 0x000fe4000001ff00 */
[----:B------:R-:W-:Y:S01]  /*1a90*/  CS2R R42, SRZ ;  /* 0x00000000002a7805 */ /* 0x000fe2000001ff00 */
[----:B-1----:R-:W-:Y:S01]  /*1aa0*/  IMAD R6, R6, UR20, RZ ;  /* 0x0000001406067c24 */ /* 0x002fe2000f8e02ff */
[----:B------:R-:W-:Y:S02]  /*1ab0*/  LOP3.LUT R11, R9, R4, RZ, 0x3c, !PT ;  /* 0x00000004090b7212 */ /* 0x000fe400078e3cff */
[----:B------:R-:W-:Y:S02]  /*1ac0*/  CS2R R44, SRZ ;  /* 0x00000000002c7805 */ /* 0x000fe4000001ff00 */
[----:B------:R-:W-:Y:S01]  /*1ad0*/  SHF.R.U32.HI R4, RZ, 0x7, R104 ;  /* 0x00000007ff047819 */ /* 0x000fe20000011668 */
[C---:B0-----:R-:W-:Y:S01]  /*1ae0*/  IMAD.SHL.U32 R5, R3.reuse, 0x2, RZ ;  /* 0x0000000203057824 */ /* 0x041fe200078e00ff */
[----:B------:R-:W-:Y:S01]  /*1af0*/  CS2R R46, SRZ ;  /* 0x00000000002e7805 */ /* 0x000fe2000001ff00 */
[----:B------:R-:W-:Y:S01]  /*1b00*/  IMAD.SHL.U32 R2, R6, 0x2, RZ ;  /* 0x0000000206027824 */ /* 0x000fe200078e00ff */
[----:B------:R-:W-:Y:S01]  /*1b10*/  SGXT.U32 R4, R4, 0x2 ;  /* 0x000000020404781a */ /* 0x000fe20000000000 */
[----:B------:R-:W-:Y:S01]  /*1b20*/  IMAD.HI R3, R3, 0x2, RZ ;  /* 0x0000000203037827 */ /* 0x000fe200078e02ff */
[----:B------:R-:W-:-:S02]  /*1b30*/  CS2R R48, SRZ ;  /* 0x0000000000307805 */ /* 0x000fc4000001ff00 */
[----:B------:R-:W-:Y:S02]  /*1b40*/  CS2R R50, SRZ ;  /* 0x0000000000327805 */ /* 0x000fe4000001ff00 */
[----:B------:R-:W-:Y:S01]  /*1b50*/  IADD3 R13, P0, P1, R5, UR4, R2 ;  /* 0x00000004050d7c10 */ /* 0x000fe2000f91e002 */
[----:B------:R-:W-:Y:S01]  /*1b60*/  IMAD.HI R6, R6, 0x2, RZ ;  /* 0x0000000206067827 */ /* 0x000fe200078e02ff */
[----:B------:R-:W-:Y:S01]  /*1b70*/  LOP3.LUT R5, R104, 0x1f, RZ, 0xc0, !PT ;  /* 0x0000001f68057812 */ /* 0x000fe200078ec0ff */
[----:B------:R-:W-:Y:S01]  /*1b80*/  UIADD3 UR4, UR47, 0x10, URZ ;  /* 0x000000102f047890 */ /* 0x000fe2000fffe03f */
[----:B------:R-:W-:Y:S01]  /*1b90*/  CS2R R52, SRZ ;  /* 0x0000000000347805 */ /* 0x000fe2000001ff00 */
[----:B------:R-:W-:Y:S01]  /*1ba0*/  IMAD R2, R14, UR20, RZ ;  /* 0x000000140e027c24 */ /* 0x000fe2000f8e02ff */
[----:B------:R-:W-:Y:S01]  /*1bb0*/  IADD3.X R17, R3, UR5, R6, P0, P1 ;  /* 0x0000000503117c10 */ /* 0x000fe200087e2406 */
[----:B------:R-:W-:Y:S01]  /*1bc0*/  IMAD R9, R5, R12, RZ ;  /* 0x0000000c05097224 */ /* 0x000fe200078e02ff */
[----:B------:R-:W-:Y:S01]  /*1bd0*/  SHF.R.U32.HI R5, RZ, 0x5, R104 ;  /* 0x00000005ff057819 */ /* 0x000fe20000011668 */
[----:B------:R-:W-:Y:S01]  /*1be0*/  IMAD R8, R4, R7, RZ ;  /* 0x0000000704087224 */ /* 0x000fe200078e02ff */
[----:B------:R-:W-:Y:S01]  /*1bf0*/  LOP3.LUT R4, R11, 0x1000, R10, 0xf8, !PT ;  /* 0x000010000b047812 */ /* 0x000fe200078ef80a */
[----:B------:R-:W-:Y:S01]  /*1c00*/  IMAD.SHL.U32 R3, R2, 0x2, RZ ;  /* 0x0000000202037824 */ /* 0x000fe200078e00ff */
[----:B------:R-:W-:Y:S01]  /*1c10*/  UIADD3 UR5, UR47, 0x30, URZ ;  /* 0x000000302f057890 */ /* 0x000fe2000fffe03f */
[----:B------:R-:W-:Y:S01]  /*1c20*/  IMAD.SHL.U32 R10, R9, 0x2, RZ ;  /* 0x00000002090a7824 */ /* 0x000fe200078e00ff */
[----:B------:R-:W-:Y:S01]  /*1c30*/  LEA R20, P2, R8, R13, 0x1 ;  /* 0x0000000d08147211 */ /* 0x000fe200078408ff */
[----:B------:R-:W-:Y:S01]  /*1c40*/  IMAD R6, R7, 0x4, R8 ;  /* 0x0000000407067824 */ /* 0x000fe200078e0208 */
[----:B------:R-:W-:Y:S01]  /*1c50*/  CS2R R54, SRZ ;  /* 0x0000000000367805 */ /* 0x000fe2000001ff00 */
[----:B------:R-:W-:Y:S01]  /*1c60*/  IMAD.HI R18, R9, 0x2, RZ ;  /* 0x0000000209127827 */ /* 0x000fe200078e02ff */
[----:B------:R-:W-:-:S02]  /*1c70*/  IADD3 R108, P0, P1, R10, UR8, R3 ;  /* 0x000000080a6c7c10 */ /* 0x000fc4000f91e003 */
[----:B------:R-:W-:Y:S02]  /*1c80*/  CS2R R56, SRZ ;  /* 0x0000000000387805 */ /* 0x000fe4000001ff00 */
[----:B------:R-:W-:Y:S01]  /*1c90*/  SGXT.U32 R3, R5, 0x4 ;  /* 0x000000040503781a */ /* 0x000fe20000000000 */
[C---:B------:R-:W-:Y:S01]  /*1ca0*/  IMAD R10, R7.reuse, 0x4, R6 ;  /* 0x00000004070a7824 */ /* 0x040fe200078e0206 */
[----:B------:R-:W-:Y:S01]  /*1cb0*/  LEA.HI.X.SX32 R21, R8, R17, 0x1, P2 ;  /* 0x0000001108157211 */ /* 0x000fe200010f0eff */
[----:B------:R-:W-:Y:S01]  /*1cc0*/  IMAD.HI R5, R2, 0x2, RZ ;  /* 0x0000000202057827 */ /* 0x000fe200078e02ff */
[-C--:B------:R-:W-:Y:S02]  /*1cd0*/  LEA R104, P3, R6, R13.reuse, 0x1 ;  /* 0x0000000d06687211 */ /* 0x080fe400078608ff */
[----:B------:R-:W-:Y:S02]  /*1ce0*/  CS2R R58, SRZ ;  /* 0x00000000003a7805 */ /* 0x000fe4000001ff00 */
[C---:B------:R-:W-:Y:S01]  /*1cf0*/  LEA R22, P2, R10.reuse, R13, 0x1 ;  /* 0x0000000d0a167211 */ /* 0x040fe200078408ff */
[----:B------:R-:W-:Y:S01]  /*1d00*/  IMAD R12, R7, 0x4, R10 ;  /* 0x00000004070c7824 */ /* 0x000fe200078e020a */
[----:B------:R0:W-:Y:S01]  /*1d10*/  STL.64 [R1+0x20], R20 ;  /* 0x0000201401007387 */ /* 0x0001e20000100a00 */
[----:B--2---:R-:W-:Y:S01]  /*1d20*/  IMAD R15, R3, R26, RZ ;  /* 0x0000001a030f7224 */ /* 0x004fe200078e02ff */
[-C--:B------:R-:W-:Y:S01]  /*1d30*/  LEA.HI.X.SX32 R23, R10, R17.reuse, 0x1, P2 ;  /* 0x000000110a177211 */ /* 0x080fe200010f0eff */
[C---:B------:R-:W-:Y:S01]  /*1d40*/  IMAD R2, R7.reuse, 0x4, R12 ;  /* 0x0000000407027824 */ /* 0x040fe200078e020c */
[----:B------:R-:W-:Y:S01]  /*1d50*/  LEA.HI.X.SX32 R105, R6, R17, 0x1, P3 ;  /* 0x0000001106697211 */ /* 0x000fe200018f0eff */
[----:B------:R-:W-:Y:S01]  /*1d60*/  IMAD R24, R26, UR7, RZ ;  /* 0x000000071a187c24 */ /* 0x000fe2000f8e02ff */
[----:B------:R-:W-:Y:S01]  /*1d70*/  IADD3.X R25, R18, UR9, R5, P0, P1 ;  /* 0x0000000912197c10 */ /* 0x000fe200087e2405 */
[C---:B------:R-:W-:Y:S01]  /*1d80*/  IMAD R14, R7.reuse, 0x4, R2 ;  /* 0x00000004070e7824 */ /* 0x040fe200078e0202 */
[-C--:B------:R-:W-:Y:S01]  /*1d90*/  LEA R120, P2, R2, R13.reuse, 0x1 ;  /* 0x0000000d02787211 */ /* 0x080fe200078408ff */
[----:B------:R-:W-:Y:S01]  /*1da0*/  STL.64 [R1+0x18], R104 ;  /* 0x0000186801007387 */ /* 0x000fe20000100a00 */
[----:B------:R-:W-:Y:S01]  /*1db0*/  IMAD R5, R26, UR5, RZ ;  /* 0x000000051a057c24 */ /* 0x000fe2000f8e02ff */
[----:B------:R-:W-:Y:S01]  /*1dc0*/  UMOV UR5, URZ ;  /* 0x0000003f00057c82 */ /* 0x000fe20008000000 */
[C---:B------:R-:W-:Y:S01]  /*1dd0*/  IMAD R16, R7.reuse, 0x4, R14 ;  /* 0x0000000407107824 */ /* 0x040fe200078e020e */
[----:B0-----:R-:W-:Y:S01]  /*1de0*/  LEA R20, P4, R12, R13, 0x1 ;  /* 0x0000000d0c147211 */ /* 0x001fe200078808ff */
[----:B------:R0:W-:Y:S01]  /*1df0*/  STL.64 [R1+0x10], R22 ;  /* 0x0000101601007387 */ /* 0x0001e20000100a00 */
[-C--:B------:R-:W-:Y:S01]  /*1e00*/  LEA.HI.X.SX32 R121, R2, R17.reuse, 0x1, P2 ;  /* 0x0000001102797211 */ /* 0x080fe200010f0eff */
[----:B------:R-:W-:Y:S01]  /*1e10*/  IMAD R3, R7, 0x4, R16 ;  /* 0x0000000407037824 */ /* 0x000fe200078e0210 */
[----:B------:R-:W-:Y:S01]  /*1e20*/  LEA.HI.X.SX32 R21, R12, R17, 0x1, P4 ;  /* 0x000000110c157211 */ /* 0x000fe200020f0eff */
[----:B------:R-:W-:Y:S01]  /*1e30*/  IMAD R2, R26, UR4, RZ ;  /* 0x000000041a027c24 */ /* 0x000fe2000f8e02ff */
[-C--:B------:R-:W-:Y:S01]  /*1e40*/  LEA R8, P3, R14, R13.reuse, 0x1 ;  /* 0x0000000d0e087211 */ /* 0x080fe200078608ff */
[----:B------:R-:W-:Y:S01]  /*1e50*/  UIADD3 UR4, UR21, 0x10000, URZ ;  /* 0x0001000015047890 */ /* 0x000fe2000fffe03f */
[CC--:B------:R-:W-:Y:S01]  /*1e60*/  LEA R12, P5, R3.reuse, R13.reuse, 0x1 ;  /* 0x0000000d030c7211 */ /* 0x0c0fe200078a08ff */
[----:B------:R1:W-:Y:S01]  /*1e70*/  STL.64 [R1+0x8], R20 ;  /* 0x0000081401007387 */ /* 0x0003e20000100a00 */
[----:B------:R-:W-:Y:S01]  /*1e80*/  LEA R10, P4, R16, R13, 0x1 ;  /* 0x0000000d100a7211 */ /* 0x000fe200078808ff */
[----:B------:R-:W-:Y:S01]  /*1e90*/  USHF.R.U32.HI UR4, URZ, 0x4, UR4 ;  /* 0x000000043f047899 */ /* 0x000fe20008011604 */
[-C--:B------:R-:W-:Y:S01]  /*1ea0*/  LEA.HI.X.SX32 R13, R3, R17.reuse, 0x1, P5 ;  /* 0x00000011030d7211 */ /* 0x080fe200028f0eff */
[----:B------:R-:W-:Y:S01]  /*1eb0*/  IMAD R3, R26, 0x20, R15 ;  /* 0x000000201a037824 */ /* 0x000fe200078e020f */
[-C--:B------:R-:W-:Y:S01]  /*1ec0*/  LEA.HI.X.SX32 R9, R14, R17.reuse, 0x1, P3 ;  /* 0x000000110e097211 */ /* 0x080fe200018f0eff */
[----:B0-----:R-:W-:Y:S01]  /*1ed0*/  IMAD R23, R26, UR6, RZ ;  /* 0x000000061a177c24 */ /* 0x001fe2000f8e02ff */
[----:B------:R-:W-:Y:S01]  /*1ee0*/  LEA.HI.X.SX32 R11, R16, R17, 0x1, P4 ;  /* 0x00000011100b7211 */ /* 0x000fe200020f0eff */
[----:B------:R-:W-:Y:S01]  /*1ef0*/  IMAD R6, R26, 0x20, R3 ;  /* 0x000000201a067824 */ /* 0x000fe200078e0203 */
[CC--:B------:R-:W-:Y:S01]  /*1f00*/  LEA R16, P3, R2.reuse, R108.reuse, 0x1 ;  /* 0x0000006c02107211 */ /* 0x0c0fe200078608ff */
[----:B------:R-:W-:Y:S01]  /*1f10*/  USGXT.U32 UR4, UR4, 0xe ;  /* 0x0000000e0404789a */ /* 0x000fe20008000000 */
[CC--:B------:R-:W-:Y:S01]  /*1f20*/  LEA R14, P2, R15.reuse, R108.reuse, 0x1 ;  /* 0x0000006c0f0e7211 */ /* 0x0c0fe200078408ff */
[----:B------:R-:W-:Y:S01]  /*1f30*/  UMOV UR6, 0xfffffffe ;  /* 0xfffffffe00067882 */ /* 0x000fe20000000000 */
[-C--:B------:R-:W-:Y:S01]  /*1f40*/  LEA.HI.X.SX32 R17, R2, R25.reuse, 0x1, P3 ;  /* 0x0000001902117211 */ /* 0x080fe200018f0eff */
[----:B------:R-:W-:Y:S01]  /*1f50*/  IMAD R2, R26, 0x20, R6 ;  /* 0x000000201a027824 */ /* 0x000fe200078e0206 */
[----:B------:R-:W-:Y:S01]  /*1f60*/  LEA.HI.X.SX32 R15, R15, R25, 0x1, P2 ;  /* 0x000000190f0f7211 */ /* 0x000fe200010f0eff */
[----:B------:R-:W-:Y:S01]  /*1f70*/  UIADD3 UR10, UP0, UR4, 0x2, URZ ;  /* 0x00000002040a7890 */ /* 0x000fe2000ff1e03f */
[-C--:B------:R-:W-:Y:S01]  /*1f80*/  LEA R18, P4, R3, R108.reuse, 0x1 ;  /* 0x0000006c03127211 */ /* 0x080fe200078808ff */
[----:B------:R-:W-:Y:S01]  /*1f90*/  UMOV UR7, 0x7fffffdf ;  /* 0x7fffffdf00077882 */ /* 0x000fe20000000000 */
[-C--:B-1----:R-:W-:Y:S01]  /*1fa0*/  LEA R20, P5, R5, R108.reuse, 0x1 ;  /* 0x0000006c05147211 */ /* 0x082fe200078a08ff */
[----:B------:R-:W-:Y:S01]  /*1fb0*/  UIADD3.X UR11, UR5, 0x40000040, URZ, UP0, !UPT ;  /* 0x40000040050b7890 */ /* 0x000fe200087fe43f */
[----:B------:R-:W-:-:S02]  /*1fc0*/  LEA R22, P1, R23, R108, 0x1 ;  /* 0x0000006c17167211 */ /* 0x000fc400078208ff */
[----:B------:R-:W-:Y:S02]  /*1fd0*/  CS2R R26, SRZ ;  /* 0x00000000001a7805 */ /* 0x000fe4000001ff00 */
[-C--:B------:R-:W-:Y:S02]  /*1fe0*/  LEA R104, P0, R24, R108.reuse, 0x1 ;  /* 0x0000006c18687211 */ /* 0x080fe400078008ff */
[----:B------:R-:W-:Y:S02]  /*1ff0*/  CS2R R60, SRZ ;  /* 0x00000000003c7805 */ /* 0x000fe4000001ff00 */
[-C--:B------:R-:W-:Y:S02]  /*2000*/  LEA R106, P2, R6, R108.reuse, 0x1 ;  /* 0x0000006c066a7211 */ /* 0x080fe400078408ff */
[----:B------:R-:W-:Y:S02]  /*2010*/  CS2R R62, SRZ ;  /* 0x00000000003e7805 */ /* 0x000fe4000001ff00 */
[----:B------:R-:W-:-:S02]  /*2020*/  LEA R108, P3, R2, R108, 0x1 ;  /* 0x0000006c026c7211 */ /* 0x000fc400078608ff */
[----:B------:R-:W-:Y:S02]  /*2030*/  CS2R R64, SRZ ;  /* 0x0000000000407805 */ /* 0x000fe4000001ff00 */
[-C--:B------:R-:W-:Y:S02]  /*2040*/  LEA.HI.X.SX32 R19, R3, R25.reuse, 0x1, P4 ;  /* 0x0000001903137211 */ /* 0x080fe400020f0eff */
[----:B------:R-:W-:Y:S02]  /*2050*/  CS2R R66, SRZ ;  /* 0x0000000000427805 */ /* 0x000fe4000001ff00 */
[-C--:B------:R-:W-:Y:S01]  /*2060*/  LEA.HI.X.SX32 R21, R5, R25.reuse, 0x1, P5 ;  /* 0x0000001905157211 */ /* 0x080fe200028f0eff */
[----:B------:R-:W-:Y:S01]  /*2070*/  IMAD.MOV.U32 R5, RZ, RZ, -0x800000 ;  /* 0xff800000ff057424 */ /* 0x000fe200078e00ff */
[----:B------:R-:W-:Y:S02]  /*2080*/  LEA.HI.X.SX32 R23, R23, R25, 0x1, P1 ;  /* 0x0000001917177211 */ /* 0x000fe400008f0eff */
[----:B------:R-:W-:-:S02]  /*2090*/  CS2R R68, SRZ ;  /* 0x0000000000447805 */ /* 0x000fc4000001ff00 */
[-C--:B------:R-:W-:Y:S02]  /*20a0*/  LEA.HI.X.SX32 R105, R24, R25.reuse, 0x1, P0 ;  /* 0x0000001918697211 */ /* 0x080fe400000f0eff */
[----:B------:R-:W-:Y:S02]  /*20b0*/  CS2R R70, SRZ ;  /* 0x0000000000467805 */ /* 0x000fe4000001ff00 */
[-C--:B------:R-:W-:Y:S01]  /*20c0*/  LEA.HI.X.SX32 R107, R6, R25.reuse, 0x1, P2 ;  /* 0x00000019066b7211 */ /* 0x080fe200010f0eff */
[----:B------:R-:W-:Y:S01]  /*20d0*/  IMAD.MOV.U32 R6, RZ, RZ, -0x800000 ;  /* 0xff800000ff067424 */ /* 0x000fe200078e00ff */
[----:B------:R-:W-:Y:S02]  /*20e0*/  LEA.HI.X.SX32 R109, R2, R25, 0x1, P3 ;  /* 0x00000019026d7211 */ /* 0x000fe400018f0eff */
[----:B------:R-:W-:Y:S02]  /*20f0*/  CS2R R2, SRZ ;  /* 0x0000000000027805 */ /* 0x000fe4000001ff00 */
[----:B------:R-:W-:-:S02]  /*2100*/  CS2R R24, SRZ ;  /* 0x0000000000187805 */ /* 0x000fc4000001ff00 */
[----:B------:R-:W-:Y:S02]  /*2110*/  CS2R R72, SRZ ;  /* 0x0000000000487805 */ /* 0x000fe4000001ff00 */
[----:B------:R-:W-:Y:S02]  /*2120*/  CS2R R74, SRZ ;  /* 0x00000000004a7805 */ /* 0x000fe4000001ff00 */
[----:B------:R-:W-:Y:S02]  /*2130*/  CS2R R76, SRZ ;  /* 0x00000000004c7805 */ /* 0x000fe4000001ff00 */
[----:B------:R-:W-:Y:S02]  /*2140*/  CS2R R78, SRZ ;  /* 0x00000000004e7805 */ /* 0x000fe4000001ff00 */
[----:B------:R-:W-:Y:S02]  /*2150*/  CS2R R80, SRZ ;  /* 0x0000000000507805 */ /* 0x000fe4000001ff00 */
[----:B------:R-:W-:-:S02]  /*2160*/  CS2R R82, SRZ ;  /* 0x0000000000527805 */ /* 0x000fc4000001ff00 */
[----:B------:R-:W-:Y:S02]  /*2170*/  CS2R R84, SRZ ;  /* 0x0000000000547805 */ /* 0x000fe4000001ff00 */
[----:B------:R-:W-:Y:S02]  /*2180*/  CS2R R86, SRZ ;  /* 0x0000000000567805 */ /* 0x000fe4000001ff00 */
[----:B------:R-:W-:Y:S01]  /*2190*/  LOP3.LUT R112, R4, 0x40, RZ, 0x3c, !PT ;  /* 0x0000004004707812 */ /* 0x000fe200078e3cff */
[----:B------:R-:W-:Y:S02]  /*21a0*/  UIADD3.64 UR22, UR4, -UR6, URZ ;  /* 0x8000000604167297 */ /* 0x000fe4000fffe03f */
[----:B------:R-:W-:Y:S02]  /*21b0*/  UIADD3.64 UR26, UR10, 0x2, URZ ;  /* 0x000000020a1a7897 */ /* 0x000fe4000fffe03f */
[----:B------:R-:W-:Y:S02]  /*21c0*/  UIADD3.64 UR30, UR10, 0x4, URZ ;  /* 0x000000040a1e7897 */ /* 0x000fe4000fffe03f */
[----:B------:R-:W-:-:S02]  /*21d0*/  UIADD3.64 UR34, UR10, 0xfe, URZ ;  /* 0x000000fe0a227897 */ /* 0x000fc4000fffe03f */
[----:B------:R-:W-:Y:S02]  /*21e0*/  UIADD3.64 UR38, UR10, 0x100, URZ ;  /* 0x000001000a267897 */ /* 0x000fe4000fffe03f */
[----:B------:R-:W-:Y:S02]  /*21f0*/  UIADD3.64 UR42, UR10, 0x102, URZ ;  /* 0x000001020a2a7897 */ /* 0x000fe4000fffe03f */
[----:B------:R-:W-:Y:S01]  /*2200*/  UIADD3.64 UR14, UR10, 0x104, URZ ;  /* 0x000001040a0e7897 */ /* 0x000fe2000fffe03f */
[----:B------:R-:W-:Y:S01]  /*2210*/  UMOV UR6, URZ ;  /* 0x0000003f00067c82 */ /* 0x000fe20008000000 */
[----:B------:R-:W-:-:S10]  /*2220*/  ULDC UR46, c[0x0][0x238] ;  /* 0x00008e00002e7ab9 */ /* 0x000fd40000000800 */
.L_x_1:
[----:B------:R-:W2:Y:S04]  /*2230*/  LDL.64 R118, [R1+0x20] ;  /* 0x0000200001767983 */ /* 0x000ea80000100a00 */
[----:B------:R-:W3:Y:S04]  /*2240*/  LDL.64 R112, [R1+0x10] ;  /* 0x0000100001707983 */ /* 0x000ee80000100a00 */
[----:B------:R-:W4:Y:S04]  /*2250*/  LDL.64 R116, [R1+0x18] ;  /* 0x0000180001747983 */ /* 0x000f280000100a00 */
[----:B------:R-:W4:Y:S01]  /*2260*/  LDL.64 R114, [R1+0x8] ;  /* 0x0000080001727983 */ /* 0x000f220000100a00 */
[----:B-----5:R-:W-:-:S04]  /*2270*/  IMAD.WIDE R92, R2, 0x2, R120 ;  /* 0x00000002025c7825 */ /* 0x020fc800078e0278 */
[C---:B------:R-:W-:Y:S01]  /*2280*/  IMAD.WIDE R94, R2.reuse, 0x2, R10 ;  /* 0x00000002025e7825 */ /* 0x040fe200078e020a */
[----:B------:R0:W4:Y:S01]  /*2290*/  LDG.E.U16 R99, desc[UR44][R92.64] ;  /* 0x0000002c5c637981 */ /* 0x000122000c1e1500 */
[----:B------:R-:W-:Y:S01]  /*22a0*/  USHF.L.U32 UR7, UR47, 0x8, URZ ;  /* 0x000000082f077899 */ /* 0x000fe2000800063f */
[----:B------:R-:W-:Y:S01]  /*22b0*/  UMOV UR18, UR4 ;  /* 0x0000000400127c82 */ /* 0x000fe20008000000 */
[----:B------:R-:W-:Y:S01]  /*22c0*/  UMOV UR19, 0x40000040 ;  /* 0x4000004000137882 */ /* 0x000fe20000000000 */
[----:B------:R-:W-:Y:S01]  /*22d0*/  UMOV UR17, 0x40000040 ;  /* 0x4000004000117882 */ /* 0x000fe20000000000 */
[----:B------:R-:W-:Y:S01]  /*22e0*/  STL [R1+0x30], R110 ;  /* 0x0000306e01007387 */ /* 0x000fe20000100800 */
[----:B0-----:R-:W-:-:S04]  /*22f0*/  IMAD.WIDE R92, R2, 0x2, R8 ;  /* 0x00000002025c7825 */ /* 0x001fc800078e0208 */
[----:B--2---:R-:W-:-:S04]  /*2300*/  IMAD.WIDE R88, R2, 0x2, R118 ;  /* 0x0000000202587825 */ /* 0x004fc800078e0276 */
[C---:B---3--:R-:W-:Y:S01]  /*2310*/  IMAD.WIDE R90, R2.reuse, 0x2, R112 ;  /* 0x00000002025a7825 */ /* 0x048fe200078e0270 */
[----:B------:R4:W2:Y:S04]  /*2320*/  LDG.E.U16 R96, desc[UR44][R88.64] ;  /* 0x0000002c58607981 */ /* 0x0008a8000c1e1500 */
[----:B------:R0:W3:Y:S04]  /*2330*/  LDG.E.U16 R97, desc[UR44][R90.64] ;  /* 0x0000002c5a617981 */ /* 0x0000e8000c1e1500 */
[----:B------:R1:W3:Y:S01]  /*2340*/  LDG.E.U16 R113, desc[UR44][R94.64] ;  /* 0x0000002c5e717981 */ /* 0x0002e2000c1e1500 */
[----:B----4-:R-:W-:Y:S01]  /*2350*/  IMAD.WIDE R88, R2, 0x2, R116 ;  /* 0x0000000202587825 */ /* 0x010fe200078e0274 */
[----:B------:R-:W-:-:S02]  /*2360*/  ULOP3.LUT UR7, UR7, 0xc00, URZ, 0xc0, !UPT ;  /* 0x00000c0007077892 */ /* 0x000fc4000f8ec03f */
[----:B------:R-:W-:Y:S01]  /*2370*/  STL [R1+0x2c], R111 ;  /* 0x00002c6f01007387 */ /* 0x000fe20000100800 */
[----:B0-----:R-:W-:-:S03]  /*2380*/  IMAD.WIDE R90, R2, 0x2, R114 ;  /* 0x00000002025a7825 */ /* 0x001fc600078e0272 */
[----:B------:R-:W4:Y:S01]  /*2390*/  LDG.E.U16 R112, desc[UR44][R88.64] ;  /* 0x0000002c58707981 */ /* 0x000f22000c1e1500 */
[----:B-1----:R-:W-:-:S03]  /*23a0*/  IMAD.WIDE R94, R2, 0x2, R12 ;  /* 0x00000002025e7825 */ /* 0x002fc600078e020c */
[----:B------:R-:W4:Y:S04]  /*23b0*/  LDG.E.U16 R114, desc[UR44][R90.64] ;  /* 0x0000002c5a727981 */ /* 0x000f28000c1e1500 */
[----:B------:R-:W4:Y:S04]  /*23c0*/  LDG.E.U16 R115, desc[UR44][R92.64] ;  /* 0x0000002c5c737981 */ /* 0x000f28000c1e1500 */
[----:B------:R-:W4:Y:S01]  /*23d0*/  LDG.E.U16 R116, desc[UR44][R94.64] ;  /* 0x0000002c5e747981 */ /* 0x000f22000c1e1500 */
[----:B------:R-:W-:Y:S01]  /*23e0*/  BAR.SYNC.DEFER_BLOCKING 0x0 ;  /* 0x0000000000007b1d */ /* 0x000fe20000010000 */
[----:B------:R-:W-:Y:S01]  /*23f0*/  LOP3.LUT R117, R4, 0x40, RZ, 0x3c, !PT ;  /* 0x0000004004757812 */ /* 0x000fe200078e3cff */
[----:B------:R-:W-:-:S04]  /*2400*/  ULEA.HI UR7, UR21, UR7, URZ, 0x1c ;  /* 0x0000000715077291 */ /* 0x000fc8000f8fe03f */
[----:B------:R-:W-:Y:S04]  /*2410*/  STL [R1+0x28], R7 ;  /* 0x0000280701007387 */ /* 0x000fe80000100800 */
[----:B------:R-:W-:Y:S01]  /*2420*/  STS.U16 [R4+UR21+0x10800], R99 ;  /* 0x0108006304007988 */ /* 0x000fe20008000415 */
[----:B------:R-:W-:-:S03]  /*2430*/  ULOP3.LUT UR16, UR7, 0x3fff, URZ, 0xc0, !UPT ;  /* 0x00003fff07107892 */ /* 0x000fc6000f8ec03f */
[----:B------:R-:W-:Y:S01]  /*2440*/  STL [R1+0x38], R120 ;  /* 0x0000387801007387 */ /* 0x000fe20000100800 */
[----:B------:R-:W-:Y:S01]  /*2450*/  UIADD3 UR8, UP0, UR16, 0x80, URZ ;  /* 0x0000008010087890 */ /* 0x000fe2000ff1e03f */
[----:B------:R-:W-:Y:S02]  /*2460*/  UMOV UR7, URZ ;  /* 0x0000003f00077c82 */ /* 0x000fe40008000000 */
[----:B------:R-:W-:Y:S01]  /*2470*/  STL [R1+0x34], R121 ;  /* 0x0000347901007387 */ /* 0x000fe20000100800 */
[----:B------:R-:W-:-:S04]  /*2480*/  UIADD3.X UR9, UR7, 0x40000040, URZ, UP0, !UPT ;  /* 0x4000004007097890 */ /* 0x000fc800087fe43f */
[----:B------:R-:W-:Y:S01]  /*2490*/  UIADD3.64 UR24, UR8, 0x80, URZ ;  /* 0x0000008008187897 */ /* 0x000fe2000fffe03f */
[----:B--2---:R-:W-:Y:S04]  /*24a0*/  STS.U16 [R4+UR21+0x10000], R96 ;  /* 0x0100006004007988 */ /* 0x004fe80008000415 */
[----:B---3--:R0:W-:Y:S04]  /*24b0*/  STS.U16 [R4+UR21+0x10400], R97 ;  /* 0x0104006104007988 */ /* 0x0081e80008000415 */
[----:B------:R-:W-:Y:S04]  /*24c0*/  STS.U16 [R4+UR21+0x10c00], R113 ;  /* 0x010c007104007988 */ /* 0x000fe80008000415 */
[----:B----4-:R-:W-:Y:S04]  /*24d0*/  STS.U16 [R117+UR21+0x10200], R112 ;  /* 0x0102007075007988 */ /* 0x010fe80008000415 */
[----:B------:R-:W-:Y:S04]  /*24e0*/  STS.U16 [R117+UR21+0x10600], R114 ;  /* 0x0106007275007988 */ /* 0x000fe80008000415 */
[----:B------:R-:W-:Y:S04]  /*24f0*/  STS.U16 [R117+UR21+0x10a00], R115 ;  /* 0x010a007375007988 */ /* 0x000fe80008000415 */
[----:B------:R1:W-:Y:S01]  /*2500*/  STS.U16 [R117+UR21+0x10e00], R116 ;  /* 0x010e007475007988 */ /* 0x0003e20008000415 */
[----:B------:R2:W-:Y:S06]  /*2510*/  MEMBAR.ALL.CTA ;  /* 0x0000000000007992 */ /* 0x0005ec0000008000 */
[----:B--2---:R-:W2:Y:S02]  /*2520*/  FENCE.VIEW.ASYNC.S ;  /* 0x00000000000073c6 */ /* 0x004ea40000000000 */
[----:B--2---:R-:W-:Y:S06]  /*2530*/  BAR.SYNC.DEFER_BLOCKING 0x0 ;  /* 0x0000000000007b1d */ /* 0x004fec0000010000 */
[----:B0-----:R-:W-:-:S06]  /*2540*/  WARPGROUP.ARRIVE ;  /* 0x00000000000079c5 */ /* 0x001fcc0000000000 */
[----:B------:R-:W-:Y:S04]  /*2550*/  HGMMA.64x32x16.F32 R88, gdesc[UR16].tnspA, RZ, !UPT ;  /* 0x20600000105879f0 */ /* 0x000fe8000c7008ff */
[----:B------:R-:W-:Y:S01]  /*2560*/  HGMMA.64x32x16.F32 R88, gdesc[UR8].tnspA, R88 ;  /* 0x20600000085879f0 */ /* 0x000fe20008700858 */
[----:B------:R-:W-:-:S03]  /*2570*/  UIADD3.64 UR28, UR8, 0x100, URZ ;  /* 0x00000100081c7897 */ /* 0x000fc6000fffe03f */
[----:B------:R-:W-:Y:S01]  /*2580*/  HGMMA.64x32x16.F32 R88, gdesc[UR24].tnspA, R88 ;  /* 0x20600000185879f0 */ /* 0x000fe20008700858 */
[----:B------:R-:W-:-:S05]  /*2590*/  UIADD3.64 UR32, UR8, 0x180, URZ ;  /* 0x0000018008207897 */ /* 0x000fca000fffe03f */
[----:B------:R-:W-:Y:S01]  /*25a0*/  HGMMA.64x32x16.F32 R88, gdesc[UR28].tnspA, R88 ;  /* 0x206000001c5879f0 */ /* 0x000fe20008700858 */
[----:B------:R-:W-:-:S03]  /*25b0*/  UIADD3.64 UR36, UR8, 0x200, URZ ;  /* 0x0000020008247897 */ /* 0x000fc6000fffe03f */
[----:B------:R-:W-:Y:S01]  /*25c0*/  HGMMA.64x32x16.F32 R88, gdesc[UR32].tnspA, R88 ;  /* 0x20600000205879f0 */ /* 0x000fe20008700858 */
[----:B-1----:R-:W-:-:S04]  /*25d0*/  IMAD.WIDE R116, R3, 0x2, R14 ;  /* 0x0000000203747825 */ /* 0x002fc800078e020e */
[C---:B------:R-:W-:Y:S02]  /*25e0*/  IMAD.WIDE R114, R3.reuse, 0x2, R18 ;  /* 0x0000000203727825 */ /* 0x040fe400078e0212 */
[----:B------:R-:W2:Y:S02]  /*25f0*/  LDG.E.U16 R116, desc[UR44][R116.64] ;  /* 0x0000002c74747981 */ /* 0x000ea4000c1e1500 */
[C---:B------:R-:W-:Y:S02]  /*2600*/  IMAD.WIDE R112, R3.reuse, 0x2, R16 ;  /* 0x0000000203707825 */ /* 0x040fe400078e0210 */
[----:B------:R0:W3:Y:S04]  /*2610*/  LDG.E.U16 R118, desc[UR44][R114.64] ;  /* 0x0000002c72767981 */ /* 0x0000e8000c1e1500 */
[----:B------:R1:W4:Y:S01]  /*2620*/  LDG.E.U16 R117, desc[UR44][R112.64] ;  /* 0x0000002c70757981 */ /* 0x000322000c1e1500 */
[----:B------:R-:W-:Y:S01]  /*2630*/  HGMMA.64x32x16.F32 R88, gdesc[UR36].tnspA, R88 ;  /* 0x20600000245879f0 */ /* 0x000fe20008700858 */
[----:B0-----:R-:W-:-:S04]  /*2640*/  IMAD.WIDE R114, R3, 0x2, R22 ;  /* 0x0000000203727825 */ /* 0x001fc800078e0216 */
[----:B-1----:R-:W-:Y:S01]  /*2650*/  IMAD.WIDE R112, R3, 0x2, R20 ;  /* 0x0000000203707825 */ /* 0x002fe200078e0214 */
[----:B------:R0:W3:Y:S01]  /*2660*/  LDG.E.U16 R123, desc[UR44][R114.64] ;  /* 0x0000002c727b7981 */ /* 0x0000e2000c1e1500 */
[----:B------:R-:W-:-:S03]  /*2670*/  UIADD3.64 UR40, UR8, 0x280, URZ ;  /* 0x0000028008287897 */ /* 0x000fc6000fffe03f */
[----:B------:R1:W3:Y:S01]  /*2680*/  LDG.E.U16 R119, desc[UR44][R112.64] ;  /* 0x0000002c70777981 */ /* 0x0002e2000c1e1500 */
[----:B0-----:R-:W-:-:S04]  /*2690*/  IMAD.WIDE R114, R3, 0x2, R104 ;  /* 0x0000000203727825 */ /* 0x001fc800078e0268 */
[C---:B-1----:R-:W-:Y:S02]  /*26a0*/  IMAD.WIDE R112, R3.reuse, 0x2, R106 ;  /* 0x0000000203707825 */ /* 0x042fe400078e026a */
[----:B------:R-:W3:Y:S04]  /*26b0*/  LDG.E.U16 R114, desc[UR44][R114.64] ;  /* 0x0000002c72727981 */ /* 0x000ee8000c1e1500 */
[----:B------:R0:W3:Y:S02]  /*26c0*/  LDG.E.U16 R122, desc[UR44][R112.64] ;  /* 0x0000002c707a7981 */ /* 0x0000e4000c1e1500 */
[----:B0-----:R-:W-:-:S06]  /*26d0*/  IMAD.WIDE R112, R3, 0x2, R108 ;  /* 0x0000000203707825 */ /* 0x001fcc00078e026c */
[----:B------:R0:W3:Y:S01]  /*26e0*/  LDG.E.U16 R113, desc[UR44][R112.64] ;  /* 0x0000002c70717981 */ /* 0x0000e2000c1e1500 */
[----:B------:R-:W-:Y:S01]  /*26f0*/  HGMMA.64x32x16.F32 R88, gdesc[UR40].tnspA, R88 ;  /* 0x20600000285879f0 */ /* 0x000fe20008700858 */
[----:B------:R-:W-:-:S09]  /*2700*/  UIADD3.64 UR12, UR8, 0x300, URZ ;  /* 0x00000300080c7897 */ /* 0x000fd2000fffe03f */
[----:B------:R-:W-:Y:S03]  /*2710*/  HGMMA.64x32x16.F32 R88, gdesc[UR12].tnspA, R88, gsb0 ;  /* 0x206000000c5879f0 */ /* 0x000fe60008000858 */
[----:B------:R-:W-:Y:S02]  /*2720*/  WARPGROUP.DEPBAR.LE gsb0, 0x0 ;  /* 0x00008000000079c5 */ /* 0x000fe40000010000 */
[----:B0-----:R-:W-:Y:S01]  /*2730*/  FMUL R112, R88, UR46 ;  /* 0x0000002e58707c20 */ /* 0x001fe20008400000 */
[----:B------:R-:W-:Y:S01]  /*2740*/  FMUL R115, R89, UR46 ;  /* 0x0000002e59737c20 */ /* 0x000fe20008400000 */
[----:B------:R-:W-:Y:S04]  /*2750*/  BAR.SYNC.DEFER_BLOCKING 0x0 ;  /* 0x0000000000007b1d */ /* 0x000fe80000010000 */
[----:B------:R-:W-:Y:S01]  /*2760*/  FMNMX R112, R112, R115, !PT ;  /* 0x0000007370707209 */ /* 0x000fe20007800000 */
[----:B------:R-:W-:-:S05]  /*2770*/  FMUL R115, R92, UR46 ;  /* 0x0000002e5c737c20 */ /* 0x000fca0008400000 */
        /* <DEDUP_REMOVED lines=11> */
[----:B------:R-:W-:Y:S01]  /*2830*/  FMUL R115, R90, UR46 ;  /* 0x0000002e5a737c20 */ /* 0x000fe20008400000 */
[----:B------:R-:W-:-:S03]  /*2840*/  FMUL R125, R91, UR46 ;  /* 0x0000002e5b7d7c20 */ /* 0x000fc60008400000 */
[----:B------:R-:W0:Y:S02]  /*2850*/  SHFL.BFLY PT, R124, R112, 0x2, 0x1f ;  /* 0x0c401f00707c7f89 */ /* 0x000e2400000e0000 */
[----:B------:R-:W-:Y:S01]  /*2860*/  FMNMX R115, R115, R125, !PT ;  /* 0x0000007d73737209 */ /* 0x000fe20007800000 */
[----:B------:R-:W-:-:S05]  /*2870*/  FMUL R125, R94, UR46 ;  /* 0x0000002e5e7d7c20 */ /* 0x000fca0008400000 */
[----:B------:R-:W-:Y:S01]  /*2880*/  FMNMX R115, R125, R115, !PT ;  /* 0x000000737d737209 */ /* 0x000fe20007800000 */
[----:B------:R-:W-:-:S05]  /*2890*/  FMUL R125, R95, UR46 ;  /* 0x0000002e5f7d7c20 */ /* 0x000fca0008400000 */
[----:B------:R-:W-:Y:S01]  /*28a0*/  FMNMX R115, R125, R115, !PT ;  /* 0x000000737d737209 */ /* 0x000fe20007800000 */
[----:B------:R-:W-:-:S05]  /*28b0*/  FMUL R125, R98, UR46 ;  /* 0x0000002e627d7c20 */ /* 0x000fca0008400000 */
[----:B------:R-:W-:Y:S02]  /*28c0*/  FMNMX R115, R125, R115, !PT ;  /* 0x000000737d737209 */ /* 0x000fe40007800000 */
[----:B0-----:R-:W-:Y:S01]  /*28d0*/  FMNMX R112, R112, R124, !PT ;  /* 0x0000007c70707209 */ /* 0x001fe20007800000 */
[----:B------:R-:W-:-:S04]  /*28e0*/  FMUL R124, R99, UR46 ;  /* 0x0000002e637c7c20 */ /* 0x000fc80008400000 */
[----:B------:R-:W0:Y:S01]  /*28f0*/  SHFL.BFLY PT, R125, R112, 0x1, 0x1f ;  /* 0x0c201f00707d7f89 */ /* 0x000e2200000e0000 */
[----:B------:R-:W-:Y:S01]  /*2900*/  FMNMX R115, R124, R115, !PT ;  /* 0x000000737c737209 */ /* 0x000fe20007800000 */
[----:B------:R-:W-:-:S05]  /*2910*/  FMUL R124, R102, UR46 ;  /* 0x0000002e667c7c20 */ /* 0x000fca0008400000 */
[----:B------:R-:W-:Y:S01]  /*2920*/  FMNMX R115, R124, R115, !PT ;  /* 0x000000737c737209 */ /* 0x000fe20007800000 */
[----:B------:R-:W-:-:S05]  /*2930*/  FMUL R124, R103, UR46 ;  /* 0x0000002e677c7c20 */ /* 0x000fca0008400000 */
[----:B------:R-:W-:-:S05]  /*2940*/  FMNMX R115, R124, R115, !PT ;  /* 0x000000737c737209 */ /* 0x000fca0007800000 */
[----:B------:R-:W1:Y:S01]  /*2950*/  SHFL.BFLY PT, R124, R115, 0x2, 0x1f ;  /* 0x0c401f00737c7f89 */ /* 0x000e6200000e0000 */
[----:B0-----:R-:W-:-:S04]  /*2960*/  FMNMX R112, R112, R125, !PT ;  /* 0x0000007d70707209 */ /* 0x001fc80007800000 */
[----:B------:R-:W-:-:S05]  /*2970*/  FMNMX R112, R112, R6, !PT ;  /* 0x0000000670707209 */ /* 0x000fca0007800000 */
[--C-:B------:R-:W-:Y:S01]  /*2980*/  FFMA R88, R88, UR46, -R112.reuse ;  /* 0x0000002e58587c23 */ /* 0x100fe20008000870 */
[----:B------:R-:W-:-:S03]  /*2990*/  FFMA R89, R89, UR46, -R112 ;  /* 0x0000002e59597c23 */ /* 0x000fc60008000870 */
[----:B------:R-:W-:Y:S01]  /*29a0*/  FMUL R88, R88, 1.4426950216293334961 ;  /* 0x3fb8aa3b58587820 */ /* 0x000fe20000400000 */
[----:B------:R-:W-:-:S03]  /*29b0*/  FMUL R89, R89, 1.4426950216293334961 ;  /* 0x3fb8aa3b59597820 */ /* 0x000fc60000400000 */
[----:B------:R1:W0:Y:S02]  /*29c0*/  MUFU.EX2 R120, R88 ;  /* 0x0000005800787308 */ /* 0x0002240000000800 */
[----:B-1----:R-:W-:-:S06]  /*29d0*/  FMNMX R88, R115, R124, !PT ;  /* 0x0000007c73587209 */ /* 0x002fcc0007800000 */
[----:B------:R1:W3:Y:S02]  /*29e0*/  MUFU.EX2 R121, R89 ;  /* 0x0000005900797308 */ /* 0x0002e40000000800 */
[----:B-1----:R-:W1:Y:S01]  /*29f0*/  SHFL.BFLY PT, R89, R88, 0x1, 0x1f ;  /* 0x0c201f0058597f89 */ /* 0x002e6200000e0000 */
[--C-:B------:R-:W-:Y:S01]  /*2a00*/  FFMA R96, R96, UR46, -R112.reuse ;  /* 0x0000002e60607c23 */ /* 0x100fe20008000870 */
[--C-:B------:R-:W-:Y:S01]  /*2a10*/  FFMA R101, R101, UR46, -R112.reuse ;  /* 0x0000002e65657c23 */ /* 0x100fe20008000870 */
[----:B------:R-:W-:Y:S02]  /*2a20*/  FFMA R97, R97, UR46, -R112 ;  /* 0x0000002e61617c23 */ /* 0x000fe40008000870 */
[----:B------:R-:W-:Y:S01]  /*2a30*/  FMUL R96, R96, 1.4426950216293334961 ;  /* 0x3fb8aa3b60607820 */ /* 0x000fe20000400000 */
[----:B------:R-:W-:-:S03]  /*2a40*/  FMUL R101, R101, 1.4426950216293334961 ;  /* 0x3fb8aa3b65657820 */ /* 0x000fc60000400000 */
[----:B------:R0:W-:Y:S01]  /*2a50*/  MUFU.EX2 R7, R96 ;  /* 0x0000006000077308 */ /* 0x0001e20000000800 */
[--C-:B------:R-:W-:Y:S01]  /*2a60*/  FFMA R92, R92, UR46, -R112.reuse ;  /* 0x0000002e5c5c7c23 */ /* 0x100fe20008000870 */
[----:B------:R-:W-:Y:S01]  /*2a70*/  FFMA R93, R93, UR46, -R112 ;  /* 0x0000002e5d5d7c23 */ /* 0x000fe20008000870 */
[----:B0-----:R-:W-:Y:S01]  /*2a80*/  FMUL R96, R97, 1.4426950216293334961 ;  /* 0x3fb8aa3b61607820 */ /* 0x001fe20000400000 */
[----:B-1----:R-:W-:Y:S01]  /*2a90*/  FMNMX R89, R88, R89, !PT ;  /* 0x0000005958597209 */ /* 0x002fe20007800000 */
[----:B------:R-:W-:-:S03]  /*2aa0*/  FADD R88, -R112, R6 ;  /* 0x0000000670587221 */ /* 0x000fc60000000100 */
[----:B------:R-:W-:Y:S01]  /*2ab0*/  FMNMX R97, R89, R5, !PT ;  /* 0x0000000559617209 */ /* 0x000fe20007800000 */
[----:B------:R-:W-:Y:S01]  /*2ac0*/  FMUL R88, R88, 1.4426950216293334961 ;  /* 0x3fb8aa3b58587820 */ /* 0x000fe20000400000 */
[----:B------:R-:W-:Y:S01]  /*2ad0*/  MUFU.EX2 R6, R101 ;  /* 0x0000006500067308 */ /* 0x000fe20000000800 */
[----:B------:R-:W-:Y:S01]  /*2ae0*/  FMUL R92, R92, 1.4426950216293334961 ;  /* 0x3fb8aa3b5c5c7820 */ /* 0x000fe20000400000 */
[----:B------:R-:W-:-:S06]  /*2af0*/  FMUL R93, R93, 1.4426950216293334961 ;  /* 0x3fb8aa3b5d5d7820 */ /* 0x000fcc0000400000 */
[----:B------:R0:W-:Y:S01]  /*2b00*/  MUFU.EX2 R101, R88 ;  /* 0x0000005800657308 */ /* 0x0001e20000000800 */
[--C-:B------:R-:W-:Y:S01]  /*2b10*/  FFMA R89, R99, UR46, -R97.reuse ;  /* 0x0000002e63597c23 */ /* 0x100fe20008000861 */
[----:B0-----:R-:W-:-:S06]  /*2b20*/  FFMA R88, R98, UR46, -R97 ;  /* 0x0000002e62587c23 */ /* 0x001fcc0008000861 */
[----:B------:R-:W0:Y:S01]  /*2b30*/  MUFU.EX2 R110, R92 ;  /* 0x0000005c006e7308 */ /* 0x000e220000000800 */
[----:B------:R-:W-:Y:S01]  /*2b40*/  FMUL R88, R88, 1.4426950216293334961 ;  /* 0x3fb8aa3b58587820 */ /* 0x000fe20000400000 */
[----:B------:R-:W-:-:S06]  /*2b50*/  FMUL R89, R89, 1.4426950216293334961 ;  /* 0x3fb8aa3b59597820 */ /* 0x000fcc0000400000 */
[----:B------:R1:W-:Y:S01]  /*2b60*/  MUFU.EX2 R99, R88 ;  /* 0x0000005800637308 */ /* 0x0003e20000000800 */
[----:B--2---:R2:W-:Y:S07]  /*2b70*/  STS.U16 [R0+UR21+0x10000], R116 ;  /* 0x0100007400007988 */ /* 0x0045ee0008000415 */
[----:B------:R-:W0:Y:S01]  /*2b80*/  MUFU.EX2 R111, R93 ;  /* 0x0000005d006f7308 */ /* 0x000e220000000800 */
[----:B-1----:R-:W-:Y:S01]  /*2b90*/  FFMA R88, R102, UR46, -R97 ;  /* 0x0000002e66587c23 */ /* 0x002fe20008000861 */
[----:B----4-:R1:W-:Y:S01]  /*2ba0*/  STS.U16 [R0+UR21+0x10400], R117 ;  /* 0x0104007500007988 */ /* 0x0103e20008000415 */
[----:B--2---:R-:W-:-:S02]  /*2bb0*/  IMAD.MOV.U32 R116, RZ, RZ, R120 ;  /* 0x000000ffff747224 */ /* 0x004fc400078e0078 */
[----:B------:R-:W-:-:S03]  /*2bc0*/  FMUL R88, R88, 1.4426950216293334961 ;  /* 0x3fb8aa3b58587820 */ /* 0x000fc60000400000 */
[----:B------:R-:W2:Y:S01]  /*2bd0*/  MUFU.EX2 R96, R96 ;  /* 0x0000006000607308 */ /* 0x000ea20000000800 */
[----:B---3--:R3:W-:Y:S01]  /*2be0*/  STS.U16 [R0+UR21+0x11c00], R114 ;  /* 0x011c007200007988 */ /* 0x0087e20008000415 */
[----:B-1----:R-:W-:Y:S02]  /*2bf0*/  IMAD.MOV.U32 R117, RZ, RZ, R121 ;  /* 0x000000ffff757224 */ /* 0x002fe400078e0079 */
[----:B------:R-:W-:Y:S01]  /*2c00*/  FFMA R90, R90, UR46, -R97 ;  /* 0x0000002e5a5a7c23 */ /* 0x000fe20008000861 */
[----:B------:R1:W-:Y:S03]  /*2c10*/  STS.U16 [R0+UR21+0x11800], R113 ;  /* 0x0118007100007988 */ /* 0x0003e60008000415 */
[----:B------:R4:W-:Y:S01]  /*2c20*/  MUFU.EX2 R102, R89 ;  /* 0x0000005900667308 */ /* 0x0009e20000000800 */
[----:B------:R0:W5:Y:S01]  /*2c30*/  LDL.LU R120, [R1+0x38] ;  /* 0x0000380001787983 */ /* 0x0001620000300800 */
[----:B---3--:R-:W-:Y:S01]  /*2c40*/  FADD R114, R116, R117 ;  /* 0x0000007574727221 */ /* 0x008fe20000000000 */
[----:B------:R-:W-:-:S02]  /*2c50*/  FMUL R90, R90, 1.4426950216293334961 ;  /* 0x3fb8aa3b5a5a7820 */ /* 0x000fc40000400000 */
[----:B------:R3:W5:Y:S01]  /*2c60*/  LDL.LU R121, [R1+0x34] ;  /* 0x0000340001797983 */ /* 0x0007620000300800 */
[----:B----4-:R-:W-:Y:S02]  /*2c70*/  FFMA R89, R103, UR46, -R97 ;  /* 0x0000002e67597c23 */ /* 0x010fe40008000861 */
[----:B------:R4:W-:Y:S01]  /*2c80*/  MUFU.EX2 R103, R88 ;  /* 0x0000005800677308 */ /* 0x0009e20000000800 */
[----:B0-----:R-:W-:Y:S01]  /*2c90*/  FADD R114, R110, R114 ;  /* 0x000000726e727221 */ /* 0x001fe20000000000 */
[----:B----4-:R-:W-:-:S04]  /*2ca0*/  FADD R88, -R97, R5 ;  /* 0x0000000561587221 */ /* 0x010fc80000000100 */
[----:B------:R-:W-:Y:S01]  /*2cb0*/  FMUL R88, R88, 1.4426950216293334961 ;  /* 0x3fb8aa3b58587820 */ /* 0x000fe20000400000 */
[----:B------:R-:W-:Y:S01]  /*2cc0*/  FADD R114, R111, R114 ;  /* 0x000000726f727221 */ /* 0x000fe20000000000 */
[----:B------:R0:W-:Y:S01]  /*2cd0*/  MUFU.EX2 R115, R90 ;  /* 0x0000005a00737308 */ /* 0x0001e20000000800 */
[----:B--2---:R-:W-:Y:S02]  /*2ce0*/  F2FP.F16.F32.PACK_AB R92, R96, R7 ;  /* 0x00000007605c723e */ /* 0x004fe400000000ff */
[----:B------:R-:W-:-:S05]  /*2cf0*/  FADD R114, R7, R114 ;  /* 0x0000007207727221 */ /* 0x000fca0000000000 */
[----:B-1----:R1:W2:Y:S01]  /*2d00*/  MUFU.EX2 R113, R88 ;  /* 0x0000005800717308 */ /* 0x0022a20000000800 */
[----:B0-----:R-:W-:Y:S02]  /*2d10*/  F2FP.F16.F32.PACK_AB R90, R111, R110 ;  /* 0x0000006e6f5a723e */ /* 0x001fe400000000ff */
[----:B-1----:R-:W-:Y:S02]  /*2d20*/  F2FP.F16.F32.PACK_AB R88, R117, R116 ;  /* 0x000000747558723e */ /* 0x002fe400000000ff */
[----:B------:R-:W4:Y:S04]  /*2d30*/  LDL R116, [R1] ;  /* 0x0000000001747983 */ /* 0x000f280000100800 */
[----:B------:R-:W-:Y:S04]  /*2d40*/  STS.U16 [R0+UR21+0x10800], R118 ;  /* 0x0108007600007988 */ /* 0x000fe80008000415 */
[----:B------:R-:W-:Y:S04]  /*2d50*/  STS.U16 [R0+UR21+0x10c00], R119 ;  /* 0x010c007700007988 */ /* 0x000fe80008000415 */
[----:B------:R-:W-:Y:S04]  /*2d60*/  STS.U16 [R0+UR21+0x11000], R122 ;  /* 0x0110007a00007988 */ /* 0x000fe80008000415 */
[----:B------:R-:W-:Y:S01]  /*2d70*/  STS.U16 [R0+UR21+0x11400], R123 ;  /* 0x0114007b00007988 */ /* 0x000fe20008000415 */
[----:B------:R-:W-:Y:S01]  /*2d80*/  FFMA R100, R100, UR46, -R112 ;  /* 0x0000002e64647c23 */ /* 0x000fe20008000870 */
[--C-:B------:R-:W-:Y:S01]  /*2d90*/  FFMA R91, R91, UR46, -R97.reuse ;  /* 0x0000002e5b5b7c23 */ /* 0x100fe20008000861 */
[--C-:B------:R-:W-:Y:S01]  /*2da0*/  FFMA R94, R94, UR46, -R97.reuse ;  /* 0x0000002e5e5e7c23 */ /* 0x100fe20008000861 */
[----:B------:R-:W3:Y:S01]  /*2db0*/  LDL.LU R110, [R1+0x30] ;  /* 0x00003000016e7983 */ /* 0x000ee20000300800 */
[----:B------:R-:W-:Y:S01]  /*2dc0*/  FFMA R95, R95, UR46, -R97 ;  /* 0x0000002e5f5f7c23 */ /* 0x000fe20008000861 */
[----:B------:R-:W-:Y:S01]  /*2dd0*/  FMUL R89, R89, 1.4426950216293334961 ;  /* 0x3fb8aa3b59597820 */ /* 0x000fe20000400000 */
[-C--:B------:R-:W-:Y:S01]  /*2de0*/  FMUL R24, R24, R101.reuse ;  /* 0x0000006518187220 */ /* 0x080fe20000400000 */
[----:B------:R-:W3:Y:S01]  /*2df0*/  LDL.LU R111, [R1+0x2c] ;  /* 0x00002c00016f7983 */ /* 0x000ee20000300800 */
[-C--:B------:R-:W-:Y:S01]  /*2e00*/  FMUL R25, R25, R101.reuse ;  /* 0x0000006519197220 */ /* 0x080fe20000400000 */
[-C--:B------:R-:W-:Y:S01]  /*2e10*/  FMUL R28, R28, R101.reuse ;  /* 0x000000651c1c7220 */ /* 0x080fe20000400000 */
[-C--:B------:R-:W-:Y:S01]  /*2e20*/  FMUL R29, R29, R101.reuse ;  /* 0x000000651d1d7220 */ /* 0x080fe20000400000 */
[----:B------:R-:W3:Y:S01]  /*2e30*/  LDL.LU R7, [R1+0x28] ;  /* 0x0000280001077983 */ /* 0x000ee20000300800 */
[-C--:B------:R-:W-:Y:S01]  /*2e40*/  FMUL R32, R32, R101.reuse ;  /* 0x0000006520207220 */ /* 0x080fe20000400000 */
[-C--:B------:R-:W-:Y:S01]  /*2e50*/  FMUL R33, R33, R101.reuse ;  /* 0x0000006521217220 */ /* 0x080fe20000400000 */
[-C--:B------:R-:W-:Y:S01]  /*2e60*/  FMUL R36, R36, R101.reuse ;  /* 0x0000006524247220 */ /* 0x080fe20000400000 */
[----:B------:R0:W-:Y:S06]  /*2e70*/  MEMBAR.ALL.CTA ;  /* 0x0000000000007992 */ /* 0x0001ec0000008000 */
[----:B0-----:R-:W0:Y:S01]  /*2e80*/  FENCE.VIEW.ASYNC.S ;  /* 0x00000000000073c6 */ /* 0x001e220000000000 */
[----:B------:R-:W-:Y:S01]  /*2e90*/  FMUL R100, R100, 1.4426950216293334961 ;  /* 0x3fb8aa3b64647820 */ /* 0x000fe20000400000 */
[----:B------:R-:W-:Y:S01]  /*2ea0*/  FMUL R91, R91, 1.4426950216293334961 ;  /* 0x3fb8aa3b5b5b7820 */ /* 0x000fe20000400000 */
[----:B------:R-:W-:Y:S01]  /*2eb0*/  FMUL R94, R94, 1.4426950216293334961 ;  /* 0x3fb8aa3b5e5e7820 */ /* 0x000fe20000400000 */
[----:B------:R-:W-:Y:S01]  /*2ec0*/  FMUL R95, R95, 1.4426950216293334961 ;  /* 0x3fb8aa3b5f5f7820 */ /* 0x000fe20000400000 */
[----:B------:R-:W-:Y:S01]  /*2ed0*/  MUFU.EX2 R5, R89 ;  /* 0x0000005900057308 */ /* 0x000fe20000000800 */
[-C--:B------:R-:W-:Y:S01]  /*2ee0*/  FMUL R37, R37, R101.reuse ;  /* 0x0000006525257220 */ /* 0x080fe20000400000 */
[-C--:B------:R-:W-:Y:S01]  /*2ef0*/  FMUL R40, R40, R101.reuse ;  /* 0x0000006528287220 */ /* 0x080fe20000400000 */
[-C--:B------:R-:W-:Y:S01]  /*2f00*/  FMUL R41, R41, R101.reuse ;  /* 0x0000006529297220 */ /* 0x080fe20000400000 */
[-C--:B------:R-:W-:Y:S01]  /*2f10*/  FMUL R44, R44, R101.reuse ;  /* 0x000000652c2c7220 */ /* 0x080fe20000400000 */
[-C--:B------:R-:W-:Y:S01]  /*2f20*/  FMUL R45, R45, R101.reuse ;  /* 0x000000652d2d7220 */ /* 0x080fe20000400000 */
[-C--:B------:R-:W-:Y:S01]  /*2f30*/  FMUL R48, R48, R101.reuse ;  /* 0x0000006530307220 */ /* 0x080fe20000400000 */
[-C--:B------:R-:W-:Y:S01]  /*2f40*/  FMUL R49, R49, R101.reuse ;  /* 0x0000006531317220 */ /* 0x080fe20000400000 */
[----:B------:R-:W1:Y:S01]  /*2f50*/  MUFU.EX2 R100, R100 ;  /* 0x0000006400647308 */ /* 0x000e620000000800 */
[-C--:B------:R-:W-:Y:S01]  /*2f60*/  FMUL R52, R52, R101.reuse ;  /* 0x0000006534347220 */ /* 0x080fe20000400000 */
[-C--:B------:R-:W-:Y:S01]  /*2f70*/  FMUL R53, R53, R101.reuse ;  /* 0x0000006535357220 */ /* 0x080fe20000400000 */
[-C--:B------:R-:W-:Y:S01]  /*2f80*/  FMUL R56, R56, R101.reuse ;  /* 0x0000006538387220 */ /* 0x080fe20000400000 */
[-C--:B------:R-:W-:Y:S01]  /*2f90*/  FMUL R57, R57, R101.reuse ;  /* 0x0000006539397220 */ /* 0x080fe20000400000 */
[-C--:B------:R-:W-:Y:S01]  /*2fa0*/  FMUL R60, R60, R101.reuse ;  /* 0x000000653c3c7220 */ /* 0x080fe20000400000 */
[-C--:B------:R-:W-:Y:S01]  /*2fb0*/  FMUL R61, R61, R101.reuse ;  /* 0x000000653d3d7220 */ /* 0x080fe20000400000 */
[-C--:B------:R-:W-:Y:S01]  /*2fc0*/  FMUL R64, R64, R101.reuse ;  /* 0x0000006540407220 */ /* 0x080fe20000400000 */
[----:B------:R-:W0:Y:S01]  /*2fd0*/  MUFU.EX2 R124, R91 ;  /* 0x0000005b007c7308 */ /* 0x000e220000000800 */
[-C--:B------:R-:W-:Y:S01]  /*2fe0*/  FMUL R65, R65, R101.reuse ;  /* 0x0000006541417220 */ /* 0x080fe20000400000 */
[-C--:B------:R-:W-:Y:S01]  /*2ff0*/  FMUL R68, R68, R101.reuse ;  /* 0x0000006544447220 */ /* 0x080fe20000400000 */
[-C--:B------:R-:W-:Y:S01]  /*3000*/  FMUL R69, R69, R101.reuse ;  /* 0x0000006545457220 */ /* 0x080fe20000400000 */
[-C--:B------:R-:W-:Y:S01]  /*3010*/  FMUL R72, R72, R101.reuse ;  /* 0x0000006548487220 */ /* 0x080fe20000400000 */
[-C--:B------:R-:W-:Y:S01]  /*3020*/  FMUL R73, R73, R101.reuse ;  /* 0x0000006549497220 */ /* 0x080fe20000400000 */
[-C--:B------:R-:W-:Y:S01]  /*3030*/  FMUL R76, R76, R101.reuse ;  /* 0x000000654c4c7220 */ /* 0x080fe20000400000 */
[-C--:B------:R-:W-:Y:S01]  /*3040*/  FMUL R77, R77, R101.reuse ;  /* 0x000000654d4d7220 */ /* 0x080fe20000400000 */
[----:B------:R1:W-:Y:S01]  /*3050*/  MUFU.EX2 R125, R94 ;  /* 0x0000005e007d7308 */ /* 0x0003e20000000800 */
[-C--:B------:R-:W-:Y:S01]  /*3060*/  FMUL R80, R80, R101.reuse ;  /* 0x0000006550507220 */ /* 0x080fe20000400000 */
[-C--:B------:R-:W-:Y:S01]  /*3070*/  FMUL R81, R81, R101.reuse ;  /* 0x0000006551517220 */ /* 0x080fe20000400000 */
[----:B------:R-:W-:Y:S01]  /*3080*/  FMUL R84, R84, R101 ;  /* 0x0000006554547220 */ /* 0x000fe20000400000 */
[-C--:B--2---:R-:W-:Y:S01]  /*3090*/  FMUL R26, R26, R113.reuse ;  /* 0x000000711a1a7220 */ /* 0x084fe20000400000 */
[-C--:B------:R-:W-:Y:S01]  /*30a0*/  FMUL R27, R27, R113.reuse ;  /* 0x000000711b1b7220 */ /* 0x080fe20000400000 */
[-C--:B------:R-:W-:Y:S01]  /*30b0*/  FMUL R30, R30, R113.reuse ;  /* 0x000000711e1e7220 */ /* 0x080fe20000400000 */
[-C--:B------:R-:W-:Y:S01]  /*30c0*/  FMUL R31, R31, R113.reuse ;  /* 0x000000711f1f7220 */ /* 0x080fe20000400000 */
[----:B------:R-:W2:Y:S01]  /*30d0*/  MUFU.EX2 R98, R95 ;  /* 0x0000005f00627308 */ /* 0x000ea20000000800 */
[-C--:B------:R-:W-:Y:S01]  /*30e0*/  FMUL R34, R34, R113.reuse ;  /* 0x0000007122227220 */ /* 0x080fe20000400000 */
        /* <DEDUP_REMOVED lines=25> */
[----:B------:R-:W-:Y:S01]  /*3280*/  FMUL R86, R86, R113 ;  /* 0x0000007156567220 */ /* 0x000fe20000400000 */
[----:B------:R-:W-:Y:S01]  /*3290*/  FMUL R85, R85, R101 ;  /* 0x0000006555557220 */ /* 0x000fe20000400000 */
[----:B------:R-:W-:Y:S01]  /*32a0*/  FMUL R87, R87, R113 ;  /* 0x0000007157577220 */ /* 0x000fe20000400000 */
[----:B-1----:R-:W-:-:S02]  /*32b0*/  F2FP.F16.F32.PACK_AB R94, R6, R100 ;  /* 0x00000064065e723e */ /* 0x002fc400000000ff */
[----:B------:R-:W-:Y:S01]  /*32c0*/  F2FP.F16.F32.PACK_AB R93, R102, R99 ;  /* 0x00000063665d723e */ /* 0x000fe200000000ff */
[----:B------:R-:W-:Y:S01]  /*32d0*/  UMOV UR18, UR4 ;  /* 0x0000000400127c82 */ /* 0x000fe20008000000 */
[----:B0-----:R-:W-:Y:S01]  /*32e0*/  F2FP.F16.F32.PACK_AB R89, R124, R115 ;  /* 0x000000737c59723e */ /* 0x001fe200000000ff */
[----:B------:R-:W-:Y:S01]  /*32f0*/  UMOV UR19, 0x80000020 ;  /* 0x8000002000137882 */ /* 0x000fe20000000000 */
[----:B--2---:R-:W-:Y:S01]  /*3300*/  F2FP.F16.F32.PACK_AB R91, R98, R125 ;  /* 0x0000007d625b723e */ /* 0x004fe200000000ff */
[----:B------:R-:W-:Y:S01]  /*3310*/  FADD R114, R96, R114 ;  /* 0x0000007260727221 */ /* 0x000fe20000000000 */
[----:B------:R-:W-:Y:S01]  /*3320*/  F2FP.F16.F32.PACK_AB R95, R5, R103 ;  /* 0x00000067055f723e */ /* 0x000fe200000000ff */
[----:B------:R-:W-:Y:S08]  /*3330*/  BAR.SYNC.DEFER_BLOCKING 0x0 ;  /* 0x0000000000007b1d */ /* 0x000ff00000010000 */
[----:B------:R-:W0:Y:S01]  /*3340*/  LDC R117, c[0x0][0x280] ;  /* 0x0000a000ff757b82 */ /* 0x000e220000000800 */
[----:B------:R-:W-:-:S06]  /*3350*/  WARPGROUP.ARRIVE ;  /* 0x00000000000079c5 */ /* 0x000fcc0000000000 */
[----:B------:R-:W-:Y:S01]  /*3360*/  HGMMA.64x128x16.F32 R24, R88, gdesc[UR16], R24 ;  /* 0x01e0001058187df0 */ /* 0x000fe20008700818 */
[----:B------:R-:W-:-:S04]  /*3370*/  FADD R115, R115, R124 ;  /* 0x0000007c73737221 */ /* 0x000fc80000000000 */
[----:B------:R-:W-:-:S04]  /*3380*/  FADD R115, R125, R115 ;  /* 0x000000737d737221 */ /* 0x000fc80000000000 */
[----:B------:R-:W-:-:S04]  /*3390*/  FADD R115, R98, R115 ;  /* 0x0000007362737221 */ /* 0x000fc80000000000 */
[----:B------:R-:W-:-:S04]  /*33a0*/  FADD R115, R99, R115 ;  /* 0x0000007363737221 */ /* 0x000fc80000000000 */
[----:B------:R-:W-:Y:S01]  /*33b0*/  FADD R115, R102, R115 ;  /* 0x0000007366737221 */ /* 0x000fe20000000000 */
[----:B------:R-:W-:-:S03]  /*33c0*/  FADD R114, R100, R114 ;  /* 0x0000007264727221 */ /* 0x000fc60000000000 */
[----:B------:R-:W-:Y:S01]  /*33d0*/  FADD R96, R103, R115 ;  /* 0x0000007367607221 */ /* 0x000fe20000000000 */
[----:B------:R-:W-:-:S03]  /*33e0*/  FADD R114, R6, R114 ;  /* 0x0000007206727221 */ /* 0x000fc60000000000 */
[----:B------:R-:W-:Y:S02]  /*33f0*/  FADD R96, R5, R96 ;  /* 0x0000006005607221 */ /* 0x000fe40000000000 */
[----:B------:R-:W1:Y:S04]  /*3400*/  SHFL.BFLY PT, R5, R114, 0x2, 0x1f ;  /* 0x0c401f0072057f89 */ /* 0x000e6800000e0000 */
[----:B------:R-:W2:Y:S01]  /*3410*/  SHFL.BFLY PT, R99, R96, 0x2, 0x1f ;  /* 0x0c401f0060637f89 */ /* 0x000ea200000e0000 */
[----:B------:R-:W-:Y:S01]  /*3420*/  HGMMA.64x128x16.F32 R24, R92, gdesc[UR20], R24, gsb0 ;  /* 0x01e000145c187df0 */ /* 0x000fe20008000818 */
[----:B-1----:R-:W-:Y:S01]  /*3430*/  FADD R5, R114, R5 ;  /* 0x0000000572057221 */ /* 0x002fe20000000000 */
[----:B--2---:R-:W-:-:S04]  /*3440*/  FADD R99, R96, R99 ;  /* 0x0000006360637221 */ /* 0x004fc80000000000 */
[----:B------:R-:W1:Y:S04]  /*3450*/  SHFL.BFLY PT, R98, R5, 0x1, 0x1f ;  /* 0x0c201f0005627f89 */ /* 0x000e6800000e0000 */
[----:B------:R-:W2:Y:S01]  /*3460*/  SHFL.BFLY PT, R6, R99, 0x1, 0x1f ;  /* 0x0c201f0063067f89 */ /* 0x000ea200000e0000 */
[----:B------:R-:W-:-:S06]  /*3470*/  UIADD3 UR6, UR6, 0x20, URZ ;  /* 0x0000002006067890 */ /* 0x000fcc000fffe03f */
[----:B0-----:R-:W-:Y:S01]  /*3480*/  ISETP.LE.AND P0, PT, R117, UR6, PT ;  /* 0x0000000675007c0c */ /* 0x001fe2000bf03270 */
[----:B------:R-:W-:Y:S02]  /*3490*/  IMAD.MOV.U32 R96, RZ, RZ, R97 ;  /* 0x000000ffff607224 */ /* 0x000fe400078e0061 */
[----:B-1----:R-:W-:Y:S01]  /*34a0*/  FADD R98, R5, R98 ;  /* 0x0000006205627221 */ /* 0x002fe20000000000 */
[----:B--2---:R-:W-:Y:S01]  /*34b0*/  FADD R6, R99, R6 ;  /* 0x0000000663067221 */ /* 0x004fe20000000000 */
[----:B------:R-:W-:Y:S01]  /*34c0*/  MOV R5, R97 ;  /* 0x0000006100057202 */ /* 0x000fe20000000f00 */
[----:B----4-:R-:W-:Y:S02]  /*34d0*/  IMAD R3, R116, 0x20, R3 ;  /* 0x0000002074037824 */ /* 0x010fe400078e0203 */
[----:B---3--:R-:W-:Y:S01]  /*34e0*/  FFMA R110, R101, R110, R98 ;  /* 0x0000006e656e7223 */ /* 0x008fe20000000062 */
[----:B------:R-:W-:Y:S02]  /*34f0*/  IMAD.MOV.U32 R98, RZ, RZ, R112 ;  /* 0x000000ffff627224 */ /* 0x000fe400078e0070 */
[----:B------:R-:W-:Y:S01]  /*3500*/  FFMA R111, R113, R111, R6 ;  /* 0x0000006f716f7223 */ /* 0x000fe20000000006 */
[----:B------:R-:W-:-:S02]  /*3510*/  IMAD.MOV.U32 R6, RZ, RZ, R112 ;  /* 0x000000ffff067224 */ /* 0x000fc400078e0070 */
[----:B------:R-:W-:Y:S01]  /*3520*/  IMAD R2, R7, 0x20, R2 ;  /* 0x0000002007027824 */ /* 0x000fe200078e0202 */
[----:B------:R-:W-:Y:S02]  /*3530*/  WARPGROUP.DEPBAR.LE gsb0, 0x0 ;  /* 0x00008000000079c5 */ /* 0x000fe40000010000 */
[----:B------:R-:W-:Y:S05]  /*3540*/  @!P0 BRA `(.L_x_1) ;  /* 0xffffffec00388947 */ /* 0x000fea000383ffff */
.L_x_0:
[----:B------:R-:W-:Y:S01]  /*3550*/  FMUL R15, R26, 0.25 ;  /* 0x3e8000001a0f7820 */ /* 0x000fe20000400000 */
[----:B------:R-:W-:Y:S01]  /*3560*/  FSETP.GT.AND P0, PT, |R111|, 8.50705917302346158658e+37, PT ;  /* 0x7e8000006f00780b */ /* 0x000fe20003f04200 */
[----:B------:R-:W-:Y:S01]  /*3570*/  FMUL R14, R85, 0.25 ;  /* 0x3e800000550e7820 */ /* 0x000fe20000400000 */
[----:B------:R-:W-:Y:S01]  /*3580*/  FSETP.GT.AND P1, PT, |R110|, 8.50705917302346158658e+37, PT ;  /* 0x7e8000006e00780b */ /* 0x000fe20003f24200 */
[----:B------:R-:W-:Y:S01]  /*3590*/  FMUL R18, R81, 0.25 ;  /* 0x3e80000051127820 */ /* 0x000fe20000400000 */
[----:B------:R-:W-:Y:S01]  /*35a0*/  FSEL R16, R15, R26, P0 ;  /* 0x0000001a0f107208 */ /* 0x000fe20000000000 */
[----:B------:R-:W-:Y:S01]  /*35b0*/  FMUL R17, R72, 0.25 ;  /* 0x3e80000048117820 */ /* 0x000fe20000400000 */
[----:B------:R-:W-:Y:S01]  /*35c0*/  FSEL R15, R14, R85, P1 ;  /* 0x000000550e0f7208 */ /* 0x000fe20000800000 */
[----:B------:R-:W-:Y:S01]  /*35d0*/  FMUL R19, R64, 0.25 ;  /* 0x3e80000040137820 */ /* 0x000fe20000400000 */
[----:B------:R-:W-:Y:S01]  /*35e0*/  FSEL R14, R18, R81, P1 ;  /* 0x00000051120e7208 */ /* 0x000fe20000800000 */
[----:B------:R-:W-:Y:S01]  /*35f0*/  FMUL R18, R77, 0.25 ;  /* 0x3e8000004d127820 */ /* 0x000fe20000400000 */
[----:B------:R-:W-:Y:S01]  /*3600*/  FSEL R26, R17, R72, P1 ;  /* 0x00000048111a7208 */ /* 0x000fe20000800000 */
[----:B------:R-:W-:Y:S01]  /*3610*/  FMUL R17, R68, 0.25 ;  /* 0x3e80000044117820 */ /* 0x000fe20000400000 */
        /* <DEDUP_REMOVED lines=15> */
[----:B------:R-:W0:Y:S01]  /*3710*/  S2R R122, SR_TID.X ;  /* 0x00000000007a7919 */ /* 0x000e220000002100 */
        /* <DEDUP_REMOVED lines=14> */
[----:B------:R-:W-:Y:S01]  /*3800*/  FSETP.GEU.AND P4, PT, |R111|, 1.175494350822287508e-38, PT ;  /* 0x008000006f00780b */ /* 0x000fe20003f8e200 */
[----:B------:R-:W-:Y:S01]  /*3810*/  FMUL R6, R71, 0.25 ;  /* 0x3e80000047067820 */ /* 0x000fe20000400000 */
[----:B------:R-:W-:Y:S01]  /*3820*/  FSEL R72, R17, R48, P1 ;  /* 0x0000003011487208 */ /* 0x000fe20000800000 */
[----:B------:R-:W-:Y:S01]  /*3830*/  FMUL R17, R40, 0.25 ;  /* 0x3e80000028117820 */ /* 0x000fe20000400000 */
[----:B------:R-:W-:Y:S01]  /*3840*/  FSEL R75, R18, R45, P1 ;  /* 0x0000002d124b7208 */ /* 0x000fe20000800000 */
[----:B------:R-:W-:Y:S01]  /*3850*/  FMUL R18, R37, 0.25 ;  /* 0x3e80000025127820 */ /* 0x000fe20000400000 */
[----:B------:R-:W-:Y:S01]  /*3860*/  FSETP.GEU.AND P3, PT, R111, 1.175494350822287508e-38, PT ;  /* 0x008000006f00780b */ /* 0x000fe20003f6e000 */
        /* <DEDUP_REMOVED lines=10> */
[----:B------:R-:W-:Y:S01]  /*3910*/  FMUL R18, R111, 8388608 ;  /* 0x4b0000006f127820 */ /* 0x000fe20000400000 */
[----:B------:R-:W-:Y:S01]  /*3920*/  FSEL R71, R6, R71, P0 ;  /* 0x0000004706477208 */ /* 0x000fe20000000000 */
[----:B------:R-:W-:Y:S01]  /*3930*/  FMUL R6, R59, 0.25 ;  /* 0x3e8000003b067820 */ /* 0x000fe20000400000 */
[----:B------:R-:W-:Y:S01]  /*3940*/  FSEL R104, R17, R28, P1 ;  /* 0x0000001c11687208 */ /* 0x000fe20000800000 */
[----:B------:R-:W-:Y:S01]  /*3950*/  FMUL R17, R24, 0.25 ;  /* 0x3e80000018117820 */ /* 0x000fe20000400000 */
[----:B------:R-:W-:Y:S01]  /*3960*/  FSEL R18, R18, R111, !P3 ;  /* 0x0000006f12127208 */ /* 0x000fe20005800000 */
[----:B------:R-:W-:Y:S01]  /*3970*/  @P0 FMUL R111, R111, 0.25 ;  /* 0x3e8000006f6f0820 */ /* 0x000fe20000400000 */
[----:B------:R-:W-:Y:S01]  /*3980*/  FSEL R22, R5, R74, P0 ;  /* 0x0000004a05167208 */ /* 0x000fe20000000000 */
[----:B------:R-:W-:Y:S01]  /*3990*/  FMUL R5, R66, 0.25 ;  /* 0x3e80000042057820 */ /* 0x000fe20000400000 */
[----:B------:R-:W-:Y:S01]  /*39a0*/  FSEL R59, R6, R59, P0 ;  /* 0x0000003b063b7208 */ /* 0x000fe20000000000 */
[----:B------:R-:W-:Y:S01]  /*39b0*/  @!P4 FMUL R111, R111, 16777216 ;  /* 0x4b8000006f6fc820 */ /* 0x000fe20000400000 */
        /* <DEDUP_REMOVED lines=8> */
[----:B------:R-:W1:Y:S01]  /*3a40*/  MUFU.RCP R111, R111 ;  /* 0x0000006f006f7308 */ /* 0x000e620000001000 */
[----:B------:R-:W-:Y:S01]  /*3a50*/  FSETP.GEU.AND P2, PT, R110, 1.175494350822287508e-38, PT ;  /* 0x008000006e00780b */ /* 0x000fe20003f4e000 */
[----:B------:R-:W-:Y:S01]  /*3a60*/  FMUL R6, R47, 0.25 ;  /* 0x3e8000002f067820 */ /* 0x000fe20000400000 */
[----:B------:R-:W-:Y:S01]  /*3a70*/  FMUL R13, R84, 0.25 ;  /* 0x3e800000540d7820 */ /* 0x000fe20000400000 */
[----:B------:R-:W-:Y:S01]  /*3a80*/  FSEL R39, R8, R39, P0 ;  /* 0x0000002708277208 */ /* 0x000fe20000000000 */
[----:B0-----:R-:W-:Y:S01]  /*3a90*/  IMAD.SHL.U32 R24, R122, 0x8, RZ ;  /* 0x000000087a187824 */ /* 0x001fe200078e00ff */
[----:B------:R-:W-:Y:S01]  /*3aa0*/  FSEL R11, R11, R30, P0 ;  /* 0x0000001e0b0b7208 */ /* 0x000fe20000000000 */
[----:B------:R-:W-:Y:S01]  /*3ab0*/  FMUL R8, R35, 0.25 ;  /* 0x3e80000023087820 */ /* 0x000fe20000400000 */
[----:B------:R-:W-:Y:S01]  /*3ac0*/  FMUL R30, R41, 0.25 ;  /* 0x3e800000291e7820 */ /* 0x000fe20000400000 */
[----:B------:R-:W-:Y:S01]  /*3ad0*/  FSEL R17, R17, R110, !P2 ;  /* 0x0000006e11117208 */ /* 0x000fe20005000000 */
[----:B------:R-:W-:Y:S01]  /*3ae0*/  FMUL R9, R38, 0.25 ;  /* 0x3e80000026097820 */ /* 0x000fe20000400000 */
[----:B------:R-:W-:Y:S01]  /*3af0*/  FSEL R58, R5, R58, P0 ;  /* 0x0000003a053a7208 */ /* 0x000fe20000000000 */
[----:B------:R-:W-:Y:S01]  /*3b00*/  FMUL R5, R54, 0.25 ;  /* 0x3e80000036057820 */ /* 0x000fe20000400000 */
[----:B------:R-:W-:Y:S01]  /*3b10*/  FSEL R47, R6, R47, P0 ;  /* 0x0000002f062f7208 */ /* 0x000fe20000000000 */
[----:B------:R-:W-:Y:S01]  /*3b20*/  FMUL R6, R43, 0.25 ;  /* 0x3e8000002b067820 */ /* 0x000fe20000400000 */
[----:B------:R-:W-:Y:S01]  /*3b30*/  FSEL R88, R13, R84, P1 ;  /* 0x000000540d587208 */ /* 0x000fe20000800000 */
[----:B------:R-:W-:Y:S01]  /*3b40*/  FMUL R4, R67, 0.25 ;  /* 0x3e80000043047820 */ /* 0x000fe20000400000 */
[----:B------:R-:W-:Y:S01]  /*3b50*/  LOP3.LUT R84, R24, 0xf80, RZ, 0xc0, !PT ;  /* 0x00000f8018547812 */ /* 0x000fe200078ec0ff */
[----:B------:R-:W-:Y:S01]  /*3b60*/  VIADD R24, R17, 0xc0cafb0d ;  /* 0xc0cafb0d11187836 */ /* 0x000fe20000000000 */
[----:B------:R-:W-:Y:S01]  /*3b70*/  FSEL R8, R8, R35, P0 ;  /* 0x0000002308087208 */ /* 0x000fe20000000000 */
[----:B------:R-:W-:Y:S01]  /*3b80*/  FMUL R2, R83, 0.25 ;  /* 0x3e80000053027820 */ /* 0x000fe20000400000 */
[----:B------:R-:W-:Y:S01]  /*3b90*/  FSEL R93, R30, R41, P1 ;  /* 0x000000291e5d7208 */ /* 0x000fe20000800000 */
[----:B------:R-:W-:Y:S01]  /*3ba0*/  VIADD R41, R18, 0xc0cafb0d ;  /* 0xc0cafb0d12297836 */ /* 0x000fe20000000000 */
[----:B------:R-:W-:Y:S01]  /*3bb0*/  FSEL R38, R9, R38, P0 ;  /* 0x0000002609267208 */ /* 0x000fe20000000000 */
[----:B------:R-:W-:Y:S01]  /*3bc0*/  FMUL R7, R70, 0.25 ;  /* 0x3e80000046077820 */ /* 0x000fe20000400000 */
[----:B------:R-:W-:Y:S01]  /*3bd0*/  FSEL R54, R5, R54, P0 ;  /* 0x0000003605367208 */ /* 0x000fe20000000000 */
[----:B------:R-:W-:Y:S01]  /*3be0*/  FMUL R9, R34, 0.25 ;  /* 0x3e80000022097820 */ /* 0x000fe20000400000 */
[----:B------:R-:W-:Y:S01]  /*3bf0*/  FMUL R5, R46, 0.25 ;  /* 0x3e8000002e057820 */ /* 0x000fe20000400000 */
[----:B------:R-:W-:Y:S01]  /*3c00*/  FSEL R6, R6, R43, P0 ;  /* 0x0000002b06067208 */ /* 0x000fe20000000000 */
[----:B------:R-:W-:Y:S01]  /*3c10*/  FMUL R97, R36, 0.25 ;  /* 0x3e80000024617820 */ /* 0x000fe20000400000 */
[----:B------:R-:W-:Y:S01]  /*3c20*/  @!P4 FMUL R59, R59, 16777216 ;  /* 0x4b8000003b3bc820 */ /* 0x000fe20000400000 */
[----:B------:R-:W-:Y:S01]  /*3c30*/  LOP3.LUT R24, R24, 0xff800000, RZ, 0xc0, !PT ;  /* 0xff80000018187812 */ /* 0x000fe200078ec0ff */
[----:B------:R-:W-:Y:S01]  /*3c40*/  @!P4 FMUL R8, R8, 16777216 ;  /* 0x4b8000000808c820 */ /* 0x000fe20000400000 */
[----:B------:R-:W-:Y:S01]  /*3c50*/  FSEL R67, R4, R67, P0 ;  /* 0x0000004304437208 */ /* 0x000fe20000000000 */
[----:B------:R-:W-:Y:S01]  /*3c60*/  FMUL R4, R63, 0.25 ;  /* 0x3e8000003f047820 */ /* 0x000fe20000400000 */
[----:B------:R-:W-:Y:S01]  /*3c70*/  LOP3.LUT R41, R41, 0xff800000, RZ, 0xc0, !PT ;  /* 0xff80000029297812 */ /* 0x000fe200078ec0ff */
[----:B------:R-:W-:Y:S01]  /*3c80*/  @!P4 FMUL R6, R6, 16777216 ;  /* 0x4b8000000606c820 */ /* 0x000fe20000400000 */
[----:B------:R-:W-:Y:S01]  /*3c90*/  FSEL R92, RZ, -23, P2 ;  /* 0xc1b80000ff5c7808 */ /* 0x000fe20001000000 */
[----:B------:R-:W-:Y:S01]  /*3ca0*/  @!P4 FMUL R11, R11, 16777216 ;  /* 0x4b8000000b0bc820 */ /* 0x000fe20000400000 */
[----:B------:R-:W-:Y:S01]  /*3cb0*/  FSEL R2, R2, R83, P0 ;  /* 0x0000005302027208 */ /* 0x000fe20000000000 */
[----:B------:R-:W-:Y:S01]  /*3cc0*/  @!P4 FMUL R79, R79, 16777216 ;  /* 0x4b8000004f4fc820 */ /* 0x000fe20000400000 */
[----:B------:R-:W-:Y:S01]  /*3cd0*/  FSEL R70, R7, R70, P0 ;  /* 0x0000004607467208 */ /* 0x000fe20000000000 */
[----:B------:R-:W-:Y:S01]  /*3ce0*/  FMUL R7, R62, 0.25 ;  /* 0x3e8000003e077820 */ /* 0x000fe20000400000 */
[----:B------:R-:W-:Y:S01]  /*3cf0*/  FSEL R9, R9, R34, P0 ;  /* 0x0000002209097208 */ /* 0x000fe20000000000 */
[C---:B-1----:R-:W-:Y:S01]  /*3d00*/  FMUL R34, R111.reuse, R59 ;  /* 0x0000003b6f227220 */ /* 0x042fe20000400000 */
[----:B------:R-:W-:Y:S01]  /*3d10*/  FSETP.GEU.AND P2, PT, |R110|, 1.175494350822287508e-38, PT ;  /* 0x008000006e00780b */ /* 0x000fe20003f4e200 */
[----:B------:R-:W-:Y:S01]  /*3d20*/  FMUL R59, R111, R8 ;  /* 0x000000086f3b7220 */ /* 0x000fe20000400000 */
[----:B------:R-:W-:Y:S01]  /*3d30*/  FSEL R5, R5, R46, P0 ;  /* 0x0000002e05057208 */ /* 0x000fe20000000000 */
[----:B------:R-:W-:Y:S01]  /*3d40*/  IMAD.IADD R8, R17, 0x1, -R24 ;  /* 0x0000000111087824 */ /* 0x000fe200078e0a18 */
[----:B------:R-:W-:Y:S01]  /*3d50*/  FSEL R97, R97, R36, P1 ;  /* 0x0000002461617208 */ /* 0x000fe20000800000 */
[----:B------:R-:W-:Y:S01]  /*3d60*/  @!P4 FMUL R2, R2, 16777216 ;  /* 0x4b8000000202c820 */ /* 0x000fe20000400000 */
[----:B------:R-:W-:Y:S01]  /*3d70*/  FSEL R36, RZ, -23, P3 ;  /* 0xc1b80000ff247808 */ /* 0x000fe20001800000 */
[----:B------:R-:W-:Y:S01]  /*3d80*/  FMUL R100, R111, R6 ;  /* 0x000000066f647220 */ /* 0x000fe20000400000 */
[----:B------:R-:W-:Y:S01]  /*3d90*/  I2FP.F32.S32 R43, R41 ;  /* 0x00000029002b7245 */ /* 0x000fe20000201400 */
[----:B------:R-:W-:Y:S01]  /*3da0*/  @!P4 FMUL R5, R5, 16777216 ;  /* 0x4b8000000505c820 */ /* 0x000fe20000400000 */
[----:B------:R-:W-:Y:S01]  /*3db0*/  FSEL R63, R4, R63, P0 ;  /* 0x0000003f043f7208 */ /* 0x000fe20000000000 */
[----:B------:R-:W-:Y:S01]  /*3dc0*/  FMUL R6, R111, R11 ;  /* 0x0000000b6f067220 */ /* 0x000fe20000400000 */
[----:B------:R-:W-:Y:S01]  /*3dd0*/  FSEL R4, R7, R62, P0 ;  /* 0x0000003e07047208 */ /* 0x000fe20000000000 */
[----:B------:R-:W-:-:S02]  /*3de0*/  IMAD.MOV.U32 R11, RZ, RZ, 0x3dc6b27f ;  /* 0x3dc6b27fff0b7424 */ /* 0x000fc400078e00ff */
[----:B------:R-:W-:Y:S01]  /*3df0*/  FADD R8, R8, -1 ;  /* 0xbf80000008087421 */ /* 0x000fe20000000000 */
[----:B------:R-:W-:Y:S01]  /*3e00*/  FFMA.FTZ R36, R43, 1.1920928955078125e-07, R36 ;  /* 0x340000002b247823 */ /* 0x000fe20000010024 */
[C---:B------:R-:W-:Y:S01]  /*3e10*/  FMUL R82, R111.reuse, R2 ;  /* 0x000000026f527220 */ /* 0x040fe20000400000 */
[C---:B------:R-:W-:Y:S01]  /*3e20*/  FMUL R43, R111.reuse, R79 ;  /* 0x0000004f6f2b7220 */ /* 0x040fe20000400000 */
[----:B------:R-:W-:Y:S01]  /*3e30*/  @P1 FMUL R110, R110, 0.25 ;  /* 0x3e8000006e6e1820 */ /* 0x000fe20000400000 */
[----:B------:R-:W-:Y:S01]  /*3e40*/  FMUL R101, R32, 0.25 ;  /* 0x3e80000020657820 */ /* 0x000fe20000400000 */
[----:B------:R-:W-:Y:S01]  /*3e50*/  FMUL R79, R111, R5 ;  /* 0x000000056f4f7220 */ /* 0x000fe20000400000 */
[----:B------:R-:W-:Y:S02]  /*3e60*/  IMAD.IADD R2, R18, 0x1, -R41 ;  /* 0x0000000112027824 */ /* 0x000fe400078e0a29 */
[----:B------:R-:W-:Y:S01]  /*3e70*/  @!P4 FMUL R4, R4, 16777216 ;  /* 0x4b8000000404c820 */ /* 0x000fe20000400000 */
[----:B------:R-:W-:Y:S01]  /*3e80*/  FFMA.FTZ R5, R8, R11, -0.16845393180847167969 ;  /* 0xbe2c7f3008057423 */ /* 0x000fe2000001000b */
[----:B------:R-:W-:Y:S01]  /*3e90*/  FMUL R20, R73, 0.25 ;  /* 0x3e80000049147820 */ /* 0x000fe20000400000 */
[----:B------:R-:W-:Y:S01]  /*3ea0*/  FMUL R12, R27, 0.25 ;  /* 0x3e8000001b0c7820 */ /* 0x000fe20000400000 */
[----:B------:R-:W-:Y:S01]  /*3eb0*/  @!P2 FMUL R110, R110, 16777216 ;  /* 0x4b8000006e6ea820 */ /* 0x000fe20000400000 */
[----:B------:R-:W-:Y:S01]  /*3ec0*/  FMUL R7, R50, 0.25 ;  /* 0x3e80000032077820 */ /* 0x000fe20000400000 */
[----:B------:R-:W-:Y:S01]  /*3ed0*/  FADD R2, R2, -1 ;  /* 0xbf80000002027421 */ /* 0x000fe20000000000 */
[----:B------:R-:W-:Y:S01]  /*3ee0*/  FSEL R101, R101, R32, P1 ;  /* 0x0000002065657208 */ /* 0x000fe20000800000 */
[----:B------:R-:W-:Y:S01]  /*3ef0*/  FFMA.FTZ R5, R8, R5, 0.1716887056827545166 ;  /* 0x3e2fcf2a08057423 */ /* 0x000fe20000010005 */
[----:B------:R-:W-:Y:S01]  /*3f00*/  FMUL R102, R29, 0.25 ;  /* 0x3e8000001d667820 */ /* 0x000fe20000400000 */
[----:B------:R-:W-:Y:S01]  /*3f10*/  FMUL R32, R111, R4 ;  /* 0x000000046f207220 */ /* 0x000fe20000400000 */
[----:B------:R-:W-:Y:S01]  /*3f20*/  FSEL R73, R20, R73, P1 ;  /* 0x0000004914497208 */ /* 0x000fe20000800000 */
[----:B------:R-:W0:Y:S01]  /*3f30*/  MUFU.RCP R4, R110 ;  /* 0x0000006e00047308 */ /* 0x000e220000001000 */
[----:B------:R-:W-:Y:S01]  /*3f40*/  FSEL R12, R12, R27, P0 ;  /* 0x0000001b0c0c7208 */ /* 0x000fe20000000000 */
[----:B------:R-:W-:Y:S01]  /*3f50*/  FMUL R20, R61, 0.25 ;  /* 0x3e8000003d147820 */ /* 0x000fe20000400000 */
[----:B------:R-:W-:Y:S01]  /*3f60*/  FFMA.FTZ R11, R2, R11, -0.16845393180847167969 ;  /* 0xbe2c7f30020b7423 */ /* 0x000fe2000001000b */
[----:B------:R-:W-:Y:S01]  /*3f70*/  FSEL R50, R7, R50, P0 ;  /* 0x0000003207327208 */ /* 0x000fe20000000000 */
[----:B------:R-:W-:Y:S01]  /*3f80*/  FFMA.FTZ R5, R8, R5, -0.17900948226451873779 ;  /* 0xbe374e4308057423 */ /* 0x000fe20000010005 */
[----:B------:R-:W-:Y:S01]  /*3f90*/  LOP3.LUT R27, R122, 0x7, RZ, 0xc0, !PT ;  /* 0x000000077a1b7812 */ /* 0x000fe200078ec0ff */
[----:B------:R-:W-:Y:S01]  /*3fa0*/  FMUL R7, R42, 0.25 ;  /* 0x3e8000002a077820 */ /* 0x000fe20000400000 */
[----:B------:R-:W-:Y:S01]  /*3fb0*/  FMUL R10, R31, 0.25 ;  /* 0x3e8000001f0a7820 */ /* 0x000fe20000400000 */
[----:B------:R-:W-:Y:S01]  /*3fc0*/  FSEL R102, R102, R29, P1 ;  /* 0x0000001d66667208 */ /* 0x000fe20000800000 */
[----:B------:R-:W-:Y:S01]  /*3fd0*/  BAR.SYNC.DEFER_BLOCKING 0x0 ;  /* 0x0000000000007b1d */ /* 0x000fe20000010000 */
[----:B------:R-:W-:Y:S01]  /*3fe0*/  FMUL R30, R33, 0.25 ;  /* 0x3e800000211e7820 */ /* 0x000fe20000400000 */
[----:B------:R-:W-:-:S02]  /*3ff0*/  IMAD.SHL.U32 R29, R122, 0x4, RZ ;  /* 0x000000047a1d7824 */ /* 0x000fc400078e00ff */
[----:B------:R-:W-:Y:S01]  /*4000*/  FFMA.FTZ R11, R2, R11, 0.1716887056827545166 ;  /* 0x3e2fcf2a020b7423 */ /* 0x000fe2000001000b */
[----:B------:R-:W-:Y:S01]  /*4010*/  FMUL R13, R76, 0.25 ;  /* 0x3e8000004c0d7820 */ /* 0x000fe20000400000 */
[----:B------:R-:W-:Y:S01]  /*4020*/  FSEL R61, R20, R61, P1 ;  /* 0x0000003d143d7208 */ /* 0x000fe20000800000 */
[----:B------:R-:W-:Y:S01]  /*4030*/  FFMA.FTZ R5, R8, R5, 0.20512372255325317383 ;  /* 0x3e520bf408057423 */ /* 0x000fe20000010005 */
[----:B------:R-:W-:Y:S01]  /*4040*/  LEA R28, R27, UR21, 0x4 ;  /* 0x000000151b1c7c11 */ /* 0x000fe2000f8e20ff */
[----:B------:R-:W-:Y:S01]  /*4050*/  FMUL R20, R53, 0.25 ;  /* 0x3e80000035147820 */ /* 0x000fe20000400000 */
[----:B------:R-:W-:Y:S01]  /*4060*/  FSEL R7, R7, R42, P0 ;  /* 0x0000002a07077208 */ /* 0x000fe20000000000 */
[----:B------:R-:W-:Y:S01]  /*4070*/  FMUL R89, R80, 0.25 ;  /* 0x3e80000050597820 */ /* 0x000fe20000400000 */
[----:B------:R-:W-:Y:S01]  /*4080*/  FMUL R91, R44, 0.25 ;  /* 0x3e8000002c5b7820 */ /* 0x000fe20000400000 */
[----:B------:R-:W-:Y:S01]  /*4090*/  FSEL R10, R10, R31, P0 ;  /* 0x0000001f0a0a7208 */ /* 0x000fe20000000000 */
[----:B------:R-:W-:Y:S01]  /*40a0*/  FFMA.FTZ R11, R2, R11, -0.17900948226451873779 ;  /* 0xbe374e43020b7423 */ /* 0x000fe2000001000b */
[----:B------:R-:W-:Y:S01]  /*40b0*/  FSEL R99, R30, R33, P1 ;  /* 0x000000211e637208 */ /* 0x000fe20000800000 */
[----:B------:R-:W-:Y:S01]  /*40c0*/  FFMA.FTZ R5, R8, R5, -0.24046532809734344482 ;  /* 0xbe763c8b08057423 */ /* 0x000fe20000010005 */
[----:B------:R-:W-:Y:S01]  /*40d0*/  LOP3.LUT R29, R29, 0x3c0, RZ, 0xc0, !PT ;  /* 0x000003c01d1d7812 */ /* 0x000fe200078ec0ff */
[----:B------:R-:W-:Y:S01]  /*40e0*/  IMAD R30, R27, -0x8, R28 ;  /* 0xfffffff81b1e7824 */ /* 0x000fe200078e021c */
[----:B------:R-:W-:Y:S01]  /*40f0*/  FSEL R13, R13, R76, P1 ;  /* 0x0000004c0d0d7208 */ /* 0x000fe20000800000 */
[----:B------:R-:W-:Y:S01]  /*4100*/  @!P4 FMUL R63, R63, 16777216 ;  /* 0x4b8000003f3fc820 */ /* 0x000fe20000400000 */
[----:B------:R-:W-:Y:S01]  /*4110*/  FSEL R53, R20, R53, P1 ;  /* 0x0000003514357208 */ /* 0x000fe20000800000 */
[----:B------:R-:W-:Y:S01]  /*4120*/  @!P4 FMUL R0, R0, 16777216 ;  /* 0x4b8000000000c820 */ /* 0x000fe20000400000 */
[----:B------:R-:W-:Y:S01]  /*4130*/  FSEL R89, R89, R80, P1 ;  /* 0x0000005059597208 */ /* 0x000fe20000800000 */
[----:B------:R-:W-:Y:S01]  /*4140*/  @!P4 FMUL R7, R7, 16777216 ;  /* 0x4b8000000707c820 */ /* 0x000fe20000400000 */
[----:B------:R-:W-:Y:S01]  /*4150*/  FSEL R91, R91, R44, P1 ;  /* 0x0000002c5b5b7208 */ /* 0x000fe20000800000 */
[----:B------:R-:W-:Y:S01]  /*4160*/  @!P4 FMUL R9, R9, 16777216 ;  /* 0x4b8000000909c820 */ /* 0x000fe20000400000 */
[----:B------:R-:W-:Y:S01]  /*4170*/  @!P2 FMUL R61, R61, 16777216 ;  /* 0x4b8000003d3da820 */ /* 0x000fe20000400000 */
[----:B------:R-:W-:Y:S01]  /*4180*/  FFMA.FTZ R11, R2, R11, 0.20512372255325317383 ;  /* 0x3e520bf4020b7423 */ /* 0x000fe2000001000b */
[----:B------:R-:W-:Y:S01]  /*4190*/  LOP3.LUT R118, R122, 0x8, RZ, 0xc0, !PT ;  /* 0x000000087a767812 */ /* 0x000fe200078ec0ff */
[----:B------:R-:W-:Y:S01]  /*41a0*/  @!P4 FMUL R10, R10, 16777216 ;  /* 0x4b8000000a0ac820 */ /* 0x000fe20000400000 */
[----:B------:R-:W-:Y:S01]  /*41b0*/  @!P4 FMUL R12, R12, 16777216 ;  /* 0x4b8000000c0cc820 */ /* 0x000fe20000400000 */
[----:B------:R-:W-:Y:S01]  /*41c0*/  @!P4 FMUL R16, R16, 16777216 ;  /* 0x4b8000001010c820 */ /* 0x000fe20000400000 */
[----:B------:R-:W-:Y:S01]  /*41d0*/  @!P2 FMUL R102, R102, 16777216 ;  /* 0x4b8000006666a820 */ /* 0x000fe20000400000 */
[----:B------:R-:W-:Y:S01]  /*41e0*/  @!P2 FMUL R104, R104, 16777216 ;  /* 0x4b8000006868a820 */ /* 0x000fe20000400000 */
[----:B------:R-:W-:Y:S01]  /*41f0*/  @!P2 FMUL R105, R105, 16777216 ;  /* 0x4b8000006969a820 */ /* 0x000fe20000400000 */
[----:B------:R-:W-:Y:S01]  /*4200*/  @!P2 FMUL R106, R106, 16777216 ;  /* 0x4b8000006a6aa820 */ /* 0x000fe20000400000 */
[----:B------:R-:W-:Y:S01]  /*4210*/  FFMA.FTZ R5, R8, R5, 0.28857114911079406738 ;  /* 0x3e93bf9908057423 */ /* 0x000fe20000010005 */
[----:B------:R-:W-:-:S02]  /*4220*/  IMAD.IADD R45, R29, 0x1, R30 ;  /* 0x000000011d2d7824 */ /* 0x000fc400078e021e */
[----:B------:R-:W-:Y:S01]  /*4230*/  @!P4 FMUL R87, R87, 16777216 ;  /* 0x4b8000005757c820 */ /* 0x000fe20000400000 */
[----:B------:R-:W-:Y:S01]  /*4240*/  @!P4 FMUL R86, R86, 16777216 ;  /* 0x4b8000005656c820 */ /* 0x000fe20000400000 */
[----:B------:R-:W-:Y:S01]  /*4250*/  @!P4 FMUL R78, R78, 16777216 ;  /* 0x4b8000004e4ec820 */ /* 0x000fe20000400000 */
[----:B------:R-:W-:Y:S01]  /*4260*/  FMUL R30, R111, R63 ;  /* 0x0000003f6f1e7220 */ /* 0x000fe20000400000 */
[----:B------:R-:W-:Y:S01]  /*4270*/  @!P2 FMUL R14, R14, 16777216 ;  /* 0x4b8000000e0ea820 */ /* 0x000fe20000400000 */
[----:B------:R-:W-:Y:S01]  /*4280*/  @!P2 FMUL R13, R13, 16777216 ;  /* 0x4b8000000d0da820 */ /* 0x000fe20000400000 */
[----:B------:R-:W-:Y:S01]  /*4290*/  @!P2 FMUL R57, R57, 16777216 ;  /* 0x4b8000003939a820 */ /* 0x000fe20000400000 */
[----:B------:R-:W-:Y:S01]  /*42a0*/  @!P4 FMUL R47, R47, 16777216 ;  /* 0x4b8000002f2fc820 */ /* 0x000fe20000400000 */
[C---:B------:R-:W-:Y:S01]  /*42b0*/  FMUL R85, R111.reuse, R0 ;  /* 0x000000006f557220 */ /* 0x040fe20000400000 */
[C---:B------:R-:W-:Y:S01]  /*42c0*/  FMUL R103, R111.reuse, R7 ;  /* 0x000000076f677220 */ /* 0x040fe20000400000 */
[----:B------:R-:W-:Y:S01]  /*42d0*/  FMUL R63, R111, R9 ;  /* 0x000000096f3f7220 */ /* 0x000fe20000400000 */
[----:B------:R-:W-:Y:S01]  /*42e0*/  @!P2 FMUL R15, R15, 16777216 ;  /* 0x4b8000000f0fa820 */ /* 0x000fe20000400000 */
[----:B------:R-:W-:Y:S01]  /*42f0*/  @!P2 FMUL R56, R56, 16777216 ;  /* 0x4b8000003838a820 */ /* 0x000fe20000400000 */
[----:B------:R-:W-:Y:S01]  /*4300*/  @!P2 FMUL R53, R53, 16777216 ;  /* 0x4b8000003535a820 */ /* 0x000fe20000400000 */
[----:B------:R-:W-:Y:S01]  /*4310*/  @!P2 FMUL R52, R52, 16777216 ;  /* 0x4b8000003434a820 */ /* 0x000fe20000400000 */
[----:B------:R-:W-:Y:S01]  /*4320*/  @!P2 FMUL R19, R19, 16777216 ;  /* 0x4b8000001313a820 */ /* 0x000fe20000400000 */
[----:B0-----:R-:W-:Y:S01]  /*4330*/  FMUL R107, R4, R61 ;  /* 0x0000003d046b7220 */ /* 0x001fe20000400000 */
[----:B------:R-:W-:Y:S01]  /*4340*/  FFMA.FTZ R11, R2, R11, -0.24046532809734344482 ;  /* 0xbe763c8b020b7423 */ /* 0x000fe2000001000b */
        /* <DEDUP_REMOVED lines=22> */
[C---:B------:R-:W-:Y:S01]  /*44b0*/  FMUL R102, R4.reuse, R102 ;  /* 0x0000006604667220 */ /* 0x040fe20000400000 */
[C---:B------:R-:W-:Y:S01]  /*44c0*/  FMUL R104, R4.reuse, R104 ;  /* 0x0000006804687220 */ /* 0x040fe20000400000 */
[C---:B------:R-:W-:Y:S01]  /*44d0*/  FMUL R61, R4.reuse, R106 ;  /* 0x0000006a043d7220 */ /* 0x040fe20000400000 */
[----:B------:R-:W-:Y:S01]  /*44e0*/  FMUL R105, R4, R105 ;  /* 0x0000006904697220 */ /* 0x000fe20000400000 */
[----:B------:R-:W-:Y:S01]  /*44f0*/  FFMA.FTZ R5, R8, R5, -0.36067417263984680176 ;  /* 0xbeb8aa4908057423 */ /* 0x000fe20000010005 */
[----:B------:R-:W-:-:S02]  /*4500*/  IMAD R35, R118, 0x200, R28 ;  /* 0x0000020076237824 */ /* 0x000fc400078e021c */
[C---:B------:R-:W-:Y:S01]  /*4510*/  FMUL R80, R111.reuse, R87 ;  /* 0x000000576f507220 */ /* 0x040fe20000400000 */
[C---:B------:R-:W-:Y:S01]  /*4520*/  FMUL R83, R111.reuse, R86 ;  /* 0x000000566f537220 */ /* 0x040fe20000400000 */
[C---:B------:R-:W-:Y:S01]  /*4530*/  FMUL R42, R111.reuse, R78 ;  /* 0x0000004e6f2a7220 */ /* 0x040fe20000400000 */
[C---:B------:R-:W-:Y:S01]  /*4540*/  FMUL R87, R4.reuse, R14 ;  /* 0x0000000e04577220 */ /* 0x040fe20000400000 */
[C---:B------:R-:W-:Y:S01]  /*4550*/  FMUL R40, R4.reuse, R13 ;  /* 0x0000000d04287220 */ /* 0x040fe20000400000 */
[C---:B------:R-:W-:Y:S01]  /*4560*/  FMUL R109, R4.reuse, R57 ;  /* 0x00000039046d7220 */ /* 0x040fe20000400000 */
[----:B------:R-:W-:Y:S01]  /*4570*/  I2FP.F32.S32 R37, R24 ;  /* 0x0000001800257245 */ /* 0x000fe20000201400 */
[----:B------:R-:W-:Y:S01]  /*4580*/  FMUL R78, R111, R47 ;  /* 0x0000002f6f4e7220 */ /* 0x000fe20000400000 */
[C---:B------:R-:W-:Y:S01]  /*4590*/  FMUL R86, R4.reuse, R15 ;  /* 0x0000000f04567220 */ /* 0x040fe20000400000 */
[C---:B------:R-:W-:Y:S01]  /*45a0*/  FMUL R110, R4.reuse, R56 ;  /* 0x00000038046e7220 */ /* 0x040fe20000400000 */
[C---:B------:R-:W-:Y:S01]  /*45b0*/  FMUL R13, R4.reuse, R53 ;  /* 0x00000035040d7220 */ /* 0x040fe20000400000 */
[C---:B------:R-:W-:Y:S01]  /*45c0*/  FMUL R12, R4.reuse, R52 ;  /* 0x00000034040c7220 */ /* 0x040fe20000400000 */
[----:B------:R-:W-:Y:S01]  /*45d0*/  FMUL R14, R4, R19 ;  /* 0x00000013040e7220 */ /* 0x000fe20000400000 */
[----:B------:R-:W-:Y:S01]  /*45e0*/  FFMA.FTZ R57, R2, R11, 0.28857114911079406738 ;  /* 0x3e93bf9902397423 */ /* 0x000fe2000001000b */
[C---:B------:R-:W-:Y:S01]  /*45f0*/  FMUL R88, R4.reuse, R88 ;  /* 0x0000005804587220 */ /* 0x040fe20000400000 */
        /* <DEDUP_REMOVED lines=17> */
[----:B------:R-:W-:Y:S01]  /*4710*/  FMUL R56, R4, R101 ;  /* 0x0000006504387220 */ /* 0x000fe20000400000 */
[----:B------:R-:W-:Y:S01]  /*4720*/  FFMA.FTZ R11, R8, R5, 0.48089820146560668945 ;  /* 0x3ef6384a080b7423 */ /* 0x000fe20000010005 */
[----:B------:R-:W-:Y:S01]  /*4730*/  IMAD.IADD R84, R84, 0x1, R35 ;  /* 0x0000000154547824 */ /* 0x000fe200078e0223 */
[----:B------:R-:W-:Y:S01]  /*4740*/  F2FP.F16.F32.PACK_AB R4, R104, R61 ;  /* 0x0000003d6804723e */ /* 0x000fe200000000ff */
[----:B------:R-:W-:Y:S01]  /*4750*/  FFMA.FTZ R57, R2, R57, -0.36067417263984680176 ;  /* 0xbeb8aa4902397423 */ /* 0x000fe20000010039 */
[----:B------:R-:W-:Y:S01]  /*4760*/  F2FP.F16.F32.PACK_AB R5, R102, R105 ;  /* 0x000000696605723e */ /* 0x000fe200000000ff */
[----:B------:R-:W-:Y:S01]  /*4770*/  FFMA.FTZ R11, R8, R11, -0.72134751081466674805 ;  /* 0xbf38aa3b080b7423 */ /* 0x000fe2000001000b */
[----:B------:R-:W-:Y:S01]  /*4780*/  F2FP.F16.F32.PACK_AB R6, R6, R9 ;  /* 0x000000090606723e */ /* 0x000fe200000000ff */
[----:B------:R-:W-:Y:S01]  /*4790*/  FFMA.FTZ R57, R2, R57, 0.48089820146560668945 ;  /* 0x3ef6384a02397423 */ /* 0x000fe20000010039 */
[----:B------:R-:W-:Y:S01]  /*47a0*/  F2FP.F16.F32.PACK_AB R7, R7, R0 ;  /* 0x000000000707723e */ /* 0x000fe200000000ff */
[----:B------:R-:W-:Y:S01]  /*47b0*/  FMUL R11, R8, R11 ;  /* 0x0000000b080b7220 */ /* 0x000fe20000400000 */
[----:B------:R-:W-:Y:S01]  /*47c0*/  ISETP.GE.U32.AND P1, PT, R17, 0x7f800000, PT ;  /* 0x7f8000001100780c */ /* 0x000fe20003f26070 */
[----:B------:R-:W-:Y:S01]  /*47d0*/  FFMA.FTZ R57, R2, R57, -0.72134751081466674805 ;  /* 0xbf38aa3b02397423 */ /* 0x000fe20000010039 */
[----:B------:R-:W-:Y:S01]  /*47e0*/  @!P4 FMUL R58, R58, 16777216 ;  /* 0x4b8000003a3ac820 */ /* 0x000fe20000400000 */
[----:B------:R-:W-:Y:S01]  /*47f0*/  STSM.16.M88.4 [R84], R4 ;  /* 0x0000000454007844 */ /* 0x000fe20000000200 */
[----:B------:R-:W-:Y:S01]  /*4800*/  FMUL R11, R8, R11 ;  /* 0x0000000b080b7220 */ /* 0x000fe20000400000 */
[----:B------:R-:W-:Y:S01]  /*4810*/  FMUL R57, R2, R57 ;  /* 0x0000003902397220 */ /* 0x000fe20000400000 */
[----:B------:R-:W-:Y:S01]  /*4820*/  @!P4 FMUL R39, R39, 16777216 ;  /* 0x4b8000002727c820 */ /* 0x000fe20000400000 */
[----:B------:R-:W-:Y:S01]  /*4830*/  LOP3.LUT R117, R122, 0x1ff, RZ, 0xc0, !PT ;  /* 0x000001ff7a757812 */ /* 0x000fe200078ec0ff */
[----:B------:R-:W-:Y:S01]  /*4840*/  FFMA.FTZ R92, R37, 1.1920928955078125e-07, R92 ;  /* 0x34000000255c7823 */ /* 0x000fe2000001005c */
[----:B------:R-:W-:Y:S01]  /*4850*/  FMUL R57, R2, R57 ;  /* 0x0000003902397220 */ /* 0x000fe20000400000 */
[C---:B------:R-:W-:Y:S01]  /*4860*/  FMUL R48, R111.reuse, R58 ;  /* 0x0000003a6f307220 */ /* 0x040fe20000400000 */
[----:B------:R-:W-:Y:S01]  /*4870*/  FFMA.FTZ R11, R8, 1.4426950216293334961, R11 ;  /* 0x3fb8aa3b080b7823 */ /* 0x000fe2000001000b */
[----:B------:R-:W-:Y:S01]  /*4880*/  FMUL R58, R111, R39 ;  /* 0x000000276f3a7220 */ /* 0x000fe20000400000 */
[----:B------:R-:W-:Y:S01]  /*4890*/  FFMA.FTZ R57, R2, 1.4426950216293334961, R57 ;  /* 0x3fb8aa3b02397823 */ /* 0x000fe20000010039 */
[----:B------:R-:W-:Y:S01]  /*48a0*/  @P1 IMAD.MOV.U32 R8, RZ, RZ, 0x7f800000 ;  /* 0x7f800000ff081424 */ /* 0x000fe200078e00ff */
[----:B------:R-:W-:Y:S01]  /*48b0*/  LEA R117, R117, UR21, 0x4 ;  /* 0x0000001575757c11 */ /* 0x000fe2000f8e20ff */
[----:B------:R-:W-:Y:S01]  /*48c0*/  BAR.SYNC.DEFER_BLOCKING 0x0 ;  /* 0x0000000000007b1d */ /* 0x000fe20000010000 */
[----:B------:R-:W-:Y:S01]  /*48d0*/  FADD R2, R92, R11 ;  /* 0x0000000b5c027221 */ /* 0x000fe20000000000 */
[----:B------:R-:W-:Y:S01]  /*48e0*/  @P1 FFMA.FTZ R2, R17, R8, +INF ;  /* 0x7f80000011021423 */ /* 0x000fe20000010008 */
[----:B------:R-:W-:Y:S01]  /*48f0*/  FADD R0, R36, R57 ;  /* 0x0000003924007221 */ /* 0x000fe20000000000 */
[----:B------:R-:W-:Y:S01]  /*4900*/  F2FP.F16.F32.PACK_AB R8, R97, R56 ;  /* 0x000000386108723e */ /* 0x000fe200000000ff */
[----:B------:R-:W-:Y:S01]  /*4910*/  @!P4 FMUL R38, R38, 16777216 ;  /* 0x4b8000002626c820 */ /* 0x000fe20000400000 */
[----:B------:R-:W-:Y:S01]  /*4920*/  F2FP.F16.F32.PACK_AB R11, R58, R59 ;  /* 0x0000003b3a0b723e */ /* 0x000fe200000000ff */
[----:B------:R-:W-:Y:S01]  /*4930*/  @!P4 FMUL R55, R55, 16777216 ;  /* 0x4b8000003737c820 */ /* 0x000fe20000400000 */
[----:B------:R-:W-:Y:S01]  /*4940*/  ISETP.GE.U32.AND P2, PT, R18, 0x7f800000, PT ;  /* 0x7f8000001200780c */ /* 0x000fe20003f46070 */
[----:B------:R-:W-:Y:S01]  /*4950*/  FMUL R38, R111, R38 ;  /* 0x000000266f267220 */ /* 0x000fe20000400000 */
[----:B------:R-:W-:Y:S01]  /*4960*/  FSETP.NEU.AND P0, PT, R17, RZ, PT ;  /* 0x000000ff1100720b */ /* 0x000fe20003f0d000 */
[----:B------:R-:W-:Y:S01]  /*4970*/  @!P4 FMUL R54, R54, 16777216 ;  /* 0x4b8000003636c820 */ /* 0x000fe20000400000 */
[----:B------:R-:W-:Y:S01]  /*4980*/  FSETP.NEU.AND P1, PT, R18, RZ, PT ;  /* 0x000000ff1200720b */ /* 0x000fe20003f2d000 */
[----:B------:R-:W-:Y:S01]  /*4990*/  @!P4 FMUL R51, R51, 16777216 ;  /* 0x4b8000003333c820 */ /* 0x000fe20000400000 */
[----:B------:R-:W-:Y:S01]  /*49a0*/  F2FP.F16.F32.PACK_AB R17, R19, R52 ;  /* 0x000000341311723e */ /* 0x000fe200000000ff */
[----:B------:R-:W-:Y:S01]  /*49b0*/  @!P4 FMUL R50, R50, 16777216 ;  /* 0x4b8000003232c820 */ /* 0x000fe20000400000 */
[----:B------:R-:W-:Y:S01]  /*49c0*/  F2FP.F16.F32.PACK_AB R16, R16, R53 ;  /* 0x000000351010723e */ /* 0x000fe200000000ff */
[C---:B------:R-:W-:Y:S01]  /*49d0*/  FMUL R55, R111.reuse, R55 ;  /* 0x000000376f377220 */ /* 0x040fe20000400000 */
[----:B------:R-:W-:Y:S01]  /*49e0*/  F2FP.F16.F32.PACK_AB R19, R78, R100 ;  /* 0x000000644e13723e */ /* 0x000fe200000000ff */
[C---:B------:R-:W-:Y:S01]  /*49f0*/  FMUL R54, R111.reuse, R54 ;  /* 0x000000366f367220 */ /* 0x040fe20000400000 */
[----:B------:R-:W-:Y:S01]  /*4a00*/  FMUL R51, R111, R51 ;  /* 0x000000336f337220 */ /* 0x000fe20000400000 */
[----:B------:R-:W-:-:S02]  /*4a10*/  @P2 IMAD.MOV.U32 R9, RZ, RZ, 0x7f800000 ;  /* 0x7f800000ff092424 */ /* 0x000fc400078e00ff */
[----:B------:R-:W-:Y:S01]  /*4a20*/  FMUL R50, R111, R50 ;  /* 0x000000326f327220 */ /* 0x000fe20000400000 */
[----:B------:R-:W-:Y:S01]  /*4a30*/  F2FP.F16.F32.PACK_AB R12, R12, R15 ;  /* 0x0000000f0c0c723e */ /* 0x000fe200000000ff */
[----:B------:R-:W-:Y:S01]  /*4a40*/  LDS.128 R56, [R117] ;  /* 0x0000000075387984 */ /* 0x000fe20000000c00 */
[----:B------:R-:W-:Y:S01]  /*4a50*/  @P2 FFMA.FTZ R0, R18, R9, +INF ;  /* 0x7f80000012002423 */ /* 0x000fe20000010009 */
[----:B------:R-:W-:Y:S01]  /*4a60*/  F2FP.F16.F32.PACK_AB R9, R95, R10 ;  /* 0x0000000a5f09723e */ /* 0x000fe200000000ff */
[----:B------:R-:W0:Y:S01]  /*4a70*/  LDC R62, c[0x0][0x278] ;  /* 0x00009e00ff3e7b82 */ /* 0x000e220000000800 */
[----:B------:R-:W-:-:S07]  /*4a80*/  F2FP.F16.F32.PACK_AB R10, R38, R63 ;  /* 0x0000003f260a723e */ /* 0x000fce00000000ff */
[----:B------:R-:W-:Y:S01]  /*4a90*/  BAR.SYNC.DEFER_BLOCKING 0x0 ;  /* 0x0000000000007b1d */ /* 0x000fe20000010000 */
[----:B------:R-:W-:Y:S01]  /*4aa0*/  F2FP.F16.F32.PACK_AB R18, R79, R103 ;  /* 0x000000674f12723e */ /* 0x000fe200000000ff */
[----:B------:R-:W-:Y:S01]  /*4ab0*/  @!P4 FMUL R71, R71, 16777216 ;  /* 0x4b8000004747c820 */ /* 0x000fe20000400000 */
[----:B------:R-:W-:Y:S01]  /*4ac0*/  F2FP.F16.F32.PACK_AB R13, R13, R14 ;  /* 0x0000000e0d0d723e */ /* 0x000fe200000000ff */
[----:B------:R-:W-:Y:S01]  /*4ad0*/  @!P4 FMUL R70, R70, 16777216 ;  /* 0x4b8000004646c820 */ /* 0x000fe20000400000 */
[----:B------:R-:W-:Y:S01]  /*4ae0*/  F2FP.F16.F32.PACK_AB R14, R54, R50 ;  /* 0x00000032360e723e */ /* 0x000fe200000000ff */
[----:B------:R-:W-:Y:S01]  /*4af0*/  @!P4 FMUL R67, R67, 16777216 ;  /* 0x4b8000004343c820 */ /* 0x000fe20000400000 */
[----:B------:R-:W-:Y:S01]  /*4b00*/  F2FP.F16.F32.PACK_AB R15, R55, R51 ;  /* 0x00000033370f723e */ /* 0x000fe200000000ff */
[----:B------:R-:W1:Y:S01]  /*4b10*/  S2R R112, SR_TID.X ;  /* 0x0000000000707919 */ /* 0x000e620000002100 */
[----:B------:R-:W-:Y:S01]  /*4b20*/  @!P4 FMUL R66, R66, 16777216 ;  /* 0x4b8000004242c820 */ /* 0x000fe20000400000 */
[----:B------:R-:W-:Y:S01]  /*4b30*/  LEA.HI R118, R118, R45, RZ, 0x1f ;  /* 0x0000002d76767211 */ /* 0x000fe200078ff8ff */
[C---:B------:R-:W-:Y:S01]  /*4b40*/  FMUL R28, R111.reuse, R71 ;  /* 0x000000476f1c7220 */ /* 0x040fe20000400000 */
[C---:B------:R-:W-:Y:S01]  /*4b50*/  FMUL R45, R111.reuse, R70 ;  /* 0x000000466f2d7220 */ /* 0x040fe20000400000 */
[C---:B------:R-:W-:Y:S01]  /*4b60*/  FMUL R44, R111.reuse, R67 ;  /* 0x000000436f2c7220 */ /* 0x040fe20000400000 */
[----:B------:R-:W-:Y:S01]  /*4b70*/  FMUL R46, R111, R66 ;  /* 0x000000426f2e7220 */ /* 0x000fe20000400000 */
[----:B------:R-:W-:Y:S01]  /*4b80*/  @!P4 FMUL R3, R3, 16777216 ;  /* 0x4b8000000303c820 */ /* 0x000fe20000400000 */
[----:B------:R-:W-:Y:S01]  /*4b90*/  @!P4 FMUL R22, R22, 16777216 ;  /* 0x4b8000001616c820 */ /* 0x000fe20000400000 */
[----:B------:R-:W2:Y:S01]  /*4ba0*/  S2R R119, SR_CTAID.X ;  /* 0x0000000000777919 */ /* 0x000ea20000002500 */
[----:B------:R-:W-:Y:S01]  /*4bb0*/  F2FP.F16.F32.PACK_AB R40, R40, R26 ;  /* 0x0000001a2828723e */ /* 0x000fe200000000ff */
[C---:B------:R-:W-:Y:S01]  /*4bc0*/  FMUL R3, R111.reuse, R3 ;  /* 0x000000036f037220 */ /* 0x040fe20000400000 */
[----:B------:R-:W-:Y:S01]  /*4bd0*/  FMUL R22, R111, R22 ;  /* 0x000000166f167220 */ /* 0x000fe20000400000 */
[----:B------:R-:W-:Y:S01]  /*4be0*/  F2FP.F16.F32.PACK_AB R41, R41, R24 ;  /* 0x000000182929723e */ /* 0x000fe200000000ff */
[----:B------:R-:W3:Y:S01]  /*4bf0*/  LDC.64 R78, c[0x0][0x228] ;  /* 0x00008a00ff4e7b82 */ /* 0x000ee20000000a00 */
[----:B-----5:R-:W-:Y:S01]  /*4c00*/  LOP3.LUT R120, R122, 0xff, RZ, 0xc0, !PT ;  /* 0x000000ff7a787812 */ /* 0x020fe200078ec0ff */
[----:B------:R-:W-:Y:S01]  /*4c10*/  STSM.16.M88.4 [R84], R8 ;  /* 0x0000000854007844 */ /* 0x000fe20000000200 */
[----:B------:R-:W-:Y:S01]  /*4c20*/  F2FP.F16.F32.PACK_AB R42, R42, R22 ;  /* 0x000000162a2a723e */ /* 0x000fe200000000ff */
[----:B------:R-:W-:Y:S01]  /*4c30*/  ULDC.64 UR4, c[0x0][0x270] ;  /* 0x00009c0000047ab9 */ /* 0x000fe20000000a00 */
[----:B------:R-:W-:-:S03]  /*4c40*/  F2FP.F16.F32.PACK_AB R43, R43, R3 ;  /* 0x000000032b2b723e */ /* 0x000fc600000000ff */
[----:B------:R-:W-:Y:S01]  /*4c50*/  BAR.SYNC.DEFER_BLOCKING 0x0 ;  /* 0x0000000000007b1d */ /* 0x000fe20000010000 */
[----:B------:R-:W-:Y:S01]  /*4c60*/  UIMAD UR4, UR20, UR4, URZ ;  /* 0x00000004140472a4 */ /* 0x000fe2000f8e023f */
[----:B-1----:R-:W-:-:S04]  /*4c70*/  SHF.R.U32.HI R112, RZ, 0x8, R112 ;  /* 0x00000008ff707819 */ /* 0x002fc80000011670 */
[----:B------:R-:W-:-:S05]  /*4c80*/  SGXT.U32 R112, R112, 0x1 ;  /* 0x000000017070781a */ /* 0x000fca0000000000 */
[----:B0-----:R-:W-:Y:S02]  /*4c90*/  IMAD R112, R112, R62, RZ ;  /* 0x0000003e70707224 */ /* 0x001fe400078e02ff */
[----:B--2---:R-:W-:Y:S01]  /*4ca0*/  IMAD R119, R119, 0x100, R120 ;  /* 0x0000010077777824 */ /* 0x004fe200078e0278 */
[----:B------:R-:W-:Y:S01]  /*4cb0*/  LDS.128 R4, [R117] ;  /* 0x0000000075047984 */ /* 0x000fe20000000c00 */
[C---:B------:R-:W-:Y:S02]  /*4cc0*/  IMAD R20, R62.reuse, 0x2, R112 ;  /* 0x000000023e147824 */ /* 0x040fe400078e0270 */
[----:B------:R-:W-:Y:S01]  /*4cd0*/  IMAD R91, R119, UR5, RZ ;  /* 0x00000005775b7c24 */ /* 0x000fe2000f8e02ff */
[----:B------:R-:W-:Y:S01]  /*4ce0*/  BAR.SYNC.DEFER_BLOCKING 0x0 ;  /* 0x0000000000007b1d */ /* 0x000fe20000010000 */
[----:B------:R-:W-:Y:S01]  /*4cf0*/  IMAD R81, R62, 0x2, R20 ;  /* 0x000000023e517824 */ /* 0x000fe200078e0214 */
[----:B------:R-:W-:-:S03]  /*4d00*/  USHF.L.U32 UR5, UR4, 0x1, URZ ;  /* 0x0000000104057899 */ /* 0x000fc6000800063f */
[----:B------:R-:W-:-:S04]  /*4d10*/  IMAD R76, R62, 0x2, R81 ;  /* 0x000000023e4c7824 */ /* 0x000fc800078e0251 */
[----:B------:R-:W-:-:S04]  /*4d20*/  IMAD R74, R62, 0x2, R76 ;  /* 0x000000023e4a7824 */ /* 0x000fc800078e024c */
[----:B------:R-:W-:-:S04]  /*4d30*/  IMAD R21, R62, 0x2, R74 ;  /* 0x000000023e157824 */ /* 0x000fc800078e024a */
[----:B------:R-:W-:-:S04]  /*4d40*/  IMAD R31, R62, 0x2, R21 ;  /* 0x000000023e1f7824 */ /* 0x000fc800078e0215 */
[C---:B------:R-:W-:Y:S01]  /*4d50*/  IMAD R23, R62.reuse, 0x2, R31 ;  /* 0x000000023e177824 */ /* 0x040fe200078e021f */
[----:B------:R0:W-:Y:S03]  /*4d60*/  STSM.16.M88.4 [R84], R16 ;  /* 0x0000001054007844 */ /* 0x0001e60000000200 */
[C---:B------:R-:W-:Y:S01]  /*4d70*/  IMAD R25, R62.reuse, 0x2, R23 ;  /* 0x000000023e197824 */ /* 0x040fe200078e0217 */
[----:B------:R-:W-:Y:S03]  /*4d80*/  BAR.SYNC.DEFER_BLOCKING 0x0 ;  /* 0x0000000000007b1d */ /* 0x000fe60000010000 */
[----:B------:R-:W-:-:S04]  /*4d90*/  IMAD R27, R62, 0x2, R25 ;  /* 0x000000023e1b7824 */ /* 0x000fc800078e0219 */
[----:B------:R-:W-:-:S04]  /*4da0*/  IMAD R29, R62, 0x2, R27 ;  /* 0x000000023e1d7824 */ /* 0x000fc800078e021b */
[----:B------:R-:W-:Y:S01]  /*4db0*/  IMAD R33, R62, 0x2, R29 ;  /* 0x000000023e217824 */ /* 0x000fe200078e021d */
[----:B0-----:R-:W-:-:S03]  /*4dc0*/  F2FP.F16.F32.PACK_AB R16, R108, R110 ;  /* 0x0000006e6c10723e */ /* 0x001fc600000000ff */
[----:B------:R-:W-:Y:S01]  /*4dd0*/  IMAD R35, R62, 0x2, R33 ;  /* 0x000000023e237824 */ /* 0x000fe200078e0221 */
[----:B------:R-:W-:Y:S02]  /*4de0*/  F2FP.F16.F32.PACK_AB R17, R107, R109 ;  /* 0x0000006d6b11723e */ /* 0x000fe400000000ff */
[----:B------:R-:W-:Y:S01]  /*4df0*/  F2FP.F16.F32.PACK_AB R18, R32, R48 ;  /* 0x000000302012723e */ /* 0x000fe200000000ff */
[----:B------:R-:W-:Y:S01]  /*4e00*/  IMAD R37, R62, 0x2, R35 ;  /* 0x000000023e257824 */ /* 0x000fe200078e0223 */
[----:B------:R-:W-:-:S03]  /*4e10*/  F2FP.F16.F32.PACK_AB R19, R30, R34 ;  /* 0x000000221e13723e */ /* 0x000fc600000000ff */
[C---:B------:R-:W-:Y:S01]  /*4e20*/  IMAD R39, R62.reuse, 0x2, R37 ;  /* 0x000000023e277824 */ /* 0x040fe200078e0225 */
[----:B------:R-:W0:Y:S03]  /*4e30*/  LDS.128 R8, [R117] ;  /* 0x0000000075087984 */ /* 0x000e260000000c00 */
[C---:B------:R-:W-:Y:S01]  /*4e40*/  IMAD R70, R62.reuse, 0x2, R39 ;  /* 0x000000023e467824 */ /* 0x040fe200078e0227 */
[----:B------:R-:W-:Y:S03]  /*4e50*/  BAR.SYNC.DEFER_BLOCKING 0x0 ;  /* 0x0000000000007b1d */ /* 0x000fe60000010000 */
[----:B------:R-:W-:-:S04]  /*4e60*/  IMAD R72, R62, 0x2, R70 ;  /* 0x000000023e487824 */ /* 0x000fc800078e0246 */
        /* <DEDUP_REMOVED lines=9> */
[----:B------:R-:W-:Y:S01]  /*4f00*/  IMAD R65, R62, 0x2, R66 ;  /* 0x000000023e417824 */ /* 0x000fe200078e0242 */
[----:B0-----:R-:W-:-:S03]  /*4f10*/  PRMT R99, R10, 0x7632, R99 ;  /* 0x000076320a637816 */ /* 0x001fc60000000063 */
[C---:B------:R-:W-:Y:S01]  /*4f20*/  IMAD R64, R62.reuse, 0x2, R65 ;  /* 0x000000023e407824 */ /* 0x040fe200078e0241 */
[----:B------:R-:W-:Y:S02]  /*4f30*/  PRMT R97, R9, 0x7632, R97 ;  /* 0x0000763209617816 */ /* 0x000fe40000000061 */
[----:B-1----:R-:W-:Y:S01]  /*4f40*/  F2FP.F16.F32.PACK_AB R13, R47, R49 ;  /* 0x000000312f0d723e */ /* 0x002fe200000000ff */
[----:B------:R-:W-:Y:S01]  /*4f50*/  IMAD R63, R62, 0x2, R64 ;  /* 0x000000023e3f7824 */ /* 0x000fe200078e0240 */
[----:B------:R-:W-:Y:S02]  /*4f60*/  F2FP.F16.F32.PACK_AB R12, R68, R90 ;  /* 0x0000005a440c723e */ /* 0x000fe400000000ff */
[----:B------:R-:W-:Y:S01]  /*4f70*/  F2FP.F16.F32.PACK_AB R14, R45, R46 ;  /* 0x0000002e2d0e723e */ /* 0x000fe200000000ff */
[----:B------:R-:W-:Y:S01]  /*4f80*/  IMAD R61, R62, 0x2, R63 ;  /* 0x000000023e3d7824 */ /* 0x000fe200078e023f */
[----:B------:R-:W-:Y:S02]  /*4f90*/  F2FP.F16.F32.PACK_AB R15, R28, R44 ;  /* 0x0000002c1c0f723e */ /* 0x000fe400000000ff */
[----:B------:R-:W-:Y:S01]  /*4fa0*/  PRMT R116, R11, 0x7632, R116 ;  /* 0x000076320b747816 */ /* 0x000fe20000000074 */
[C---:B------:R-:W-:Y:S01]  /*4fb0*/  IMAD R60, R62.reuse, 0x2, R61 ;  /* 0x000000023e3c7824 */ /* 0x040fe200078e023d */
[----:B------:R-:W0:Y:S04]  /*4fc0*/  LDS.128 R52, [R117] ;  /* 0x0000000075347984 */ /* 0x000e280000000c00 */
[C---:B------:R-:W-:Y:S01]  /*4fd0*/  LEA R38, R62.reuse, R60, 0x1 ;  /* 0x0000003c3e267211 */ /* 0x040fe200078e08ff */
[----:B------:R-:W-:Y:S04]  /*4fe0*/  BAR.SYNC.DEFER_BLOCKING 0x0 ;  /* 0x0000000000007b1d */ /* 0x000fe80000010000 */
        /* <DEDUP_REMOVED lines=9> */
[----:B------:R-:W-:Y:S02]  /*5080*/  IMAD R22, R62, 0x2, R24 ;  /* 0x000000023e167824 */ /* 0x000fe400078e0218 */
[----:B-1----:R-:W-:Y:S01]  /*5090*/  IMAD.SHL.U32 R17, R91, 0x2, RZ ;  /* 0x000000025b117824 */ /* 0x002fe200078e00ff */
[----:B------:R-:W-:Y:S01]  /*50a0*/  F2FP.F16.F32.PACK_AB R18, R83, R85 ;  /* 0x000000555312723e */ /* 0x000fe200000000ff */
[----:B------:R-:W-:Y:S01]  /*50b0*/  IMAD.HI R16, R91, 0x2, RZ ;  /* 0x000000025b107827 */ /* 0x000fe200078e02ff */
[----:B------:R-:W-:-:S02]  /*50c0*/  F2FP.F16.F32.PACK_AB R19, R80, R82 ;  /* 0x000000525013723e */ /* 0x000fc400000000ff */
[----:B---3--:R-:W-:Y:S01]  /*50d0*/  IADD3 R68, P2, P3, R17, UR5, R78 ;  /* 0x0000000511447c10 */ /* 0x008fe2000fb5e04e */
[----:B------:R-:W-:Y:S01]  /*50e0*/  UIMAD.WIDE UR4, UR4, 0x2, URZ ;  /* 0x00000002040478a5 */ /* 0x000fe2000f8e023f */
[----:B------:R-:W-:Y:S02]  /*50f0*/  F2FP.F16.F32.PACK_AB R17, R86, R87 ;  /* 0x000000575611723e */ /* 0x000fe400000000ff */
[-C--:B------:R-:W-:Y:S01]  /*5100*/  LEA R80, P4, R81, R68.reuse, 0x1 ;  /* 0x0000004451507211 */ /* 0x080fe200078808ff */
[----:B------:R-:W1:Y:S02]  /*5110*/  LDS.128 R48, [R117] ;  /* 0x0000000075307984 */ /* 0x000e640000000c00 */
[----:B------:R-:W-:Y:S01]  /*5120*/  IADD3.X R3, R16, UR5, R79, P2, P3 ;  /* 0x0000000510037c10 */ /* 0x000fe200097e644f */
[----:B------:R-:W-:Y:S01]  /*5130*/  ULDC UR4, c[0x0][0x27c] ;  /* 0x00009f0000047ab9 */ /* 0x000fe20000000800 */
[----:B------:R-:W-:Y:S01]  /*5140*/  F2FP.F16.F32.PACK_AB R16, R88, R89 ;  /* 0x000000595810723e */ /* 0x000fe200000000ff */
[----:B------:R-:W-:Y:S01]  /*5150*/  BAR.SYNC.DEFER_BLOCKING 0x0 ;  /* 0x0000000000007b1d */ /* 0x000fe20000010000 */
[-C--:B------:R-:W-:Y:S01]  /*5160*/  LEA R82, P2, R112, R68.reuse, 0x1 ;  /* 0x0000004470527211 */ /* 0x080fe200078408ff */
[----:B------:R-:W-:Y:S01]  /*5170*/  UIMAD UR4, UR20, UR4, URZ ;  /* 0x00000004140472a4 */ /* 0x000fe2000f8e023f */
[----:B------:R-:W-:-:S02]  /*5180*/  LEA R78, P3, R20, R68, 0x1 ;  /* 0x00000044144e7211 */ /* 0x000fc400078608ff */
[-C--:B------:R-:W-:Y:S01]  /*5190*/  LEA.HI.X.SX32 R83, R112, R3.reuse, 0x1, P2 ;  /* 0x0000000370537211 */ /* 0x080fe200010f0eff */
[----:B------:R-:W-:Y:S01]  /*51a0*/  USHF.L.U32 UR6, UR4, 0x2, URZ ;  /* 0x0000000204067899 */ /* 0x000fe2000800063f */
[-C--:B------:R-:W-:Y:S01]  /*51b0*/  LEA.HI.X.SX32 R79, R20, R3.reuse, 0x1, P3 ;  /* 0x00000003144f7211 */ /* 0x080fe200018f0eff */
[----:B------:R-:W-:Y:S01]  /*51c0*/  UIMAD.WIDE UR4, UR4, 0x4, URZ ;  /* 0x00000004040478a5 */ /* 0x000fe2000f8e023f */
[----:B------:R-:W-:Y:S01]  /*51d0*/  LEA.HI.X.SX32 R81, R81, R3, 0x1, P4 ;  /* 0x0000000351517211 */ /* 0x000fe200020f0eff */
[----:B------:R2:W-:Y:S01]  /*51e0*/  STSM.16.M88.4 [R84], R12 ;  /* 0x0000000c54007844 */ /* 0x0005e20000000200 */
[----:B------:R-:W-:Y:S01]  /*51f0*/  BAR.SYNC.DEFER_BLOCKING 0x0 ;  /* 0x0000000000007b1d */ /* 0x000fe20000010000 */
[----:B--2---:R-:W-:-:S04]  /*5200*/  IMAD R12, R62, 0x2, R22 ;  /* 0x000000023e0c7824 */ /* 0x004fc800078e0216 */
[C---:B------:R-:W-:Y:S01]  /*5210*/  IMAD R14, R62.reuse, 0x2, R12 ;  /* 0x000000023e0e7824 */ /* 0x040fe200078e020c */
[----:B------:R-:W2:Y:S02]  /*5220*/  LDS.128 R44, [R117] ;  /* 0x00000000752c7984 */ /* 0x000ea40000000c00 */
[----:B------:R-:W-:Y:S06]  /*5230*/  BAR.SYNC.DEFER_BLOCKING 0x0 ;  /* 0x0000000000007b1d */ /* 0x000fec0000010000 */
[----:B------:R-:W-:Y:S02]  /*5240*/  STSM.16.M88.4 [R84], R40 ;  /* 0x0000002854007844 */ /* 0x000fe40000000200 */
[----:B------:R-:W-:Y:S06]  /*5250*/  BAR.SYNC.DEFER_BLOCKING 0x0 ;  /* 0x0000000000007b1d */ /* 0x000fec0000010000 */
[----:B------:R-:W3:Y:S02]  /*5260*/  LDS.128 R40, [R117] ;  /* 0x0000000075287984 */ /* 0x000ee40000000c00 */
[----:B------:R-:W-:Y:S06]  /*5270*/  BAR.SYNC.DEFER_BLOCKING 0x0 ;  /* 0x0000000000007b1d */ /* 0x000fec0000010000 */
[----:B------:R4:W-:Y:S02]  /*5280*/  STSM.16.M88.4 [R84], R16 ;  /* 0x0000001054007844 */ /* 0x0009e40000000200 */
[----:B------:R-:W-:Y:S01]  /*5290*/  BAR.SYNC.DEFER_BLOCKING 0x0 ;  /* 0x0000000000007b1d */ /* 0x000fe20000010000 */
[----:B----4-:R-:W-:-:S04]  /*52a0*/  IMAD R16, R62, 0x2, R14 ;  /* 0x000000023e107824 */ /* 0x010fc800078e020e */
[----:B------:R-:W-:-:S04]  /*52b0*/  IMAD R18, R62, 0x2, R16 ;  /* 0x000000023e127824 */ /* 0x000fc800078e0210 */
[C---:B------:R-:W-:Y:S01]  /*52c0*/  IMAD R20, R62.reuse, 0x2, R18 ;  /* 0x000000023e147824 */ /* 0x040fe200078e0212 */
[----:B------:R4:W-:Y:S03]  /*52d0*/  STG.E.U16 desc[UR44][R82.64], R56 ;  /* 0x0000003852007986 */ /* 0x0009e6000c10152c */
[C---:B------:R-:W-:Y:S01]  /*52e0*/  IMAD R13, R62.reuse, 0x2, R20 ;  /* 0x000000023e0d7824 */ /* 0x040fe200078e0214 */
[----:B------:R0:W-:Y:S03]  /*52f0*/  STG.E.U16 desc[UR44][R78.64], R57 ;  /* 0x000000394e007986 */ /* 0x0001e6000c10152c */
[C---:B------:R-:W-:Y:S01]  /*5300*/  IMAD R15, R62.reuse, 0x2, R13 ;  /* 0x000000023e0f7824 */ /* 0x040fe200078e020d */
[----:B------:R1:W-:Y:S03]  /*5310*/  STG.E.U16 desc[UR44][R80.64], R58 ;  /* 0x0000003a50007986 */ /* 0x0003e6000c10152c */
[----:B------:R-:W-:Y:S01]  /*5320*/  IMAD R17, R62, 0x2, R15 ;  /* 0x000000023e117824 */ /* 0x000fe200078e020f */
[----:B----4-:R-:W-:-:S03]  /*5330*/  PRMT R83, R57, 0x7632, R83 ;  /* 0x0000763239537816 */ /* 0x010fc60000000053 */
[----:B------:R-:W-:Y:S01]  /*5340*/  IMAD R19, R62, 0x2, R17 ;  /* 0x000000023e137824 */ /* 0x000fe200078e0211 */
[-C--:B0-----:R-:W-:Y:S02]  /*5350*/  LEA R78, P3, R74, R68.reuse, 0x1 ;  /* 0x000000444a4e7211 */ /* 0x081fe400078608ff */
[----:B-1----:R-:W-:Y:S02]  /*5360*/  PRMT R81, R56, 0x7632, R81 ;  /* 0x0000763238517816 */ /* 0x002fe40000000051 */
[----:B------:R-:W-:Y:S02]  /*5370*/  LEA R56, P2, R76, R68, 0x1 ;  /* 0x000000444c387211 */ /* 0x000fe400078408ff */
[-C--:B------:R-:W-:Y:S02]  /*5380*/  LEA.HI.X.SX32 R79, R74, R3.reuse, 0x1, P3 ;  /* 0x000000034a4f7211 */ /* 0x080fe400018f0eff */
[----:B------:R-:W-:Y:S02]  /*5390*/  LEA.HI.X.SX32 R57, R76, R3, 0x1, P2 ;  /* 0x000000034c397211 */ /* 0x000fe400010f0eff */
[----:B------:R-:W-:-:S02]  /*53a0*/  PRMT R76, R58, 0x7632, R76 ;  /* 0x000076323a4c7816 */ /* 0x000fc4000000004c */
[----:B------:R-:W-:Y:S01]  /*53b0*/  LEA R58, P2, R21, R68, 0x1 ;  /* 0x00000044153a7211 */ /* 0x000fe200078408ff */
[----:B------:R0:W-:Y:S01]  /*53c0*/  STG.E.U16 desc[UR44][R56.64], R59 ;  /* 0x0000003b38007986 */ /* 0x0001e2000c10152c */
[----:B------:R-:W-:-:S03]  /*53d0*/  PRMT R74, R59, 0x7632, R74 ;  /* 0x000076323b4a7816 */ /* 0x000fc6000000004a */
[----:B------:R1:W-:Y:S01]  /*53e0*/  STG.E.U16 desc[UR44][R78.64], R81 ;  /* 0x000000514e007986 */ /* 0x0003e2000c10152c */
[-C--:B0-----:R-:W-:Y:S02]  /*53f0*/  LEA R56, P3, R31, R68.reuse, 0x1 ;  /* 0x000000441f387211 */ /* 0x081fe400078608ff */
[-C--:B------:R-:W-:Y:S01]  /*5400*/  LEA.HI.X.SX32 R59, R21, R3.reuse, 0x1, P2 ;  /* 0x00000003153b7211 */ /* 0x080fe200010f0eff */
[C---:B------:R-:W-:Y:S01]  /*5410*/  IMAD R21, R62.reuse, 0x2, R19 ;  /* 0x000000023e157824 */ /* 0x040fe200078e0213 */
[-C--:B------:R-:W-:Y:S02]  /*5420*/  LEA.HI.X.SX32 R57, R31, R3.reuse, 0x1, P3 ;  /* 0x000000031f397211 */ /* 0x080fe400018f0eff */
[-C--:B------:R-:W-:Y:S01]  /*5430*/  LEA R80, P2, R23, R68.reuse, 0x1 ;  /* 0x0000004417507211 */ /* 0x080fe200078408ff */
[----:B------:R0:W-:Y:S01]  /*5440*/  STG.E.U16 desc[UR44][R58.64], R83 ;  /* 0x000000533a007986 */ /* 0x0001e2000c10152c */
[----:B-1----:R-:W-:Y:S02]  /*5450*/  LEA R78, P3, R25, R68, 0x1 ;  /* 0x00000044194e7211 */ /* 0x002fe400078608ff */
[-C--:B------:R-:W-:Y:S01]  /*5460*/  LEA.HI.X.SX32 R81, R23, R3.reuse, 0x1, P2 ;  /* 0x0000000317517211 */ /* 0x080fe200010f0eff */
[----:B------:R1:W-:Y:S01]  /*5470*/  STG.E.U16 desc[UR44][R56.64], R76 ;  /* 0x0000004c38007986 */ /* 0x0003e2000c10152c */
[----:B------:R-:W-:Y:S01]  /*5480*/  LEA.HI.X.SX32 R79, R25, R3, 0x1, P3 ;  /* 0x00000003194f7211 */ /* 0x000fe200018f0eff */
[----:B------:R-:W-:-:S02]  /*5490*/  IMAD R23, R62, 0x2, R21 ;  /* 0x000000023e177824 */ /* 0x000fc400078e0215 */
[----:B------:R4:W-:Y:S02]  /*54a0*/  STG.E.U16 desc[UR44][R80.64], R74 ;  /* 0x0000004a50007986 */ /* 0x0009e4000c10152c */
[C---:B------:R-:W-:Y:S01]  /*54b0*/  IMAD R25, R62.reuse, 0x2, R23 ;  /* 0x000000023e197824 */ /* 0x040fe200078e0217 */
[-C--:B0-----:R-:W-:Y:S01]  /*54c0*/  LEA R58, P4, R29, R68.reuse, 0x1 ;  /* 0x000000441d3a7211 */ /* 0x081fe200078808ff */
[----:B------:R0:W-:Y:S01]  /*54d0*/  STG.E.U16 desc[UR44][R78.64], R4 ;  /* 0x000000044e007986 */ /* 0x0001e2000c10152c */
[----:B-1----:R-:W-:Y:S02]  /*54e0*/  LEA R56, P2, R27, R68, 0x1 ;  /* 0x000000441b387211 */ /* 0x002fe400078408ff */
[-C--:B------:R-:W-:Y:S02]  /*54f0*/  LEA.HI.X.SX32 R59, R29, R3.reuse, 0x1, P4 ;  /* 0x000000031d3b7211 */ /* 0x080fe400020f0eff */
[----:B------:R-:W-:Y:S01]  /*5500*/  LEA.HI.X.SX32 R57, R27, R3, 0x1, P2 ;  /* 0x000000031b397211 */ /* 0x000fe200010f0eff */
[----:B------:R-:W-:Y:S01]  /*5510*/  IMAD R27, R62, 0x2, R25 ;  /* 0x000000023e1b7824 */ /* 0x000fe200078e0219 */
[----:B------:R-:W-:-:S02]  /*5520*/  PRMT R76, R4, 0x7632, R76 ;  /* 0x00007632044c7816 */ /* 0x000fc4000000004c */
[----:B----4-:R-:W-:Y:S01]  /*5530*/  PRMT R74, R5, 0x7632, R74 ;  /* 0x00007632054a7816 */ /* 0x010fe2000000004a */
[----:B------:R1:W-:Y:S01]  /*5540*/  STG.E.U16 desc[UR44][R56.64], R5 ;  /* 0x0000000538007986 */ /* 0x0003e2000c10152c */
[----:B0-----:R-:W-:Y:S01]  /*5550*/  PRMT R78, R6, 0x7632, R78 ;  /* 0x00007632064e7816 */ /* 0x001fe2000000004e */
[C---:B------:R-:W-:Y:S01]  /*5560*/  IMAD R29, R62.reuse, 0x2, R27 ;  /* 0x000000023e1d7824 */ /* 0x040fe200078e021b */
[----:B------:R-:W-:Y:S01]  /*5570*/  PRMT R79, R7, 0x7632, R79 ;  /* 0x00007632074f7816 */ /* 0x000fe2000000004f */
[----:B------:R0:W-:Y:S02]  /*5580*/  STG.E.U16 desc[UR44][R58.64], R6 ;  /* 0x000000063a007986 */ /* 0x0001e4000c10152c */
[----:B------:R-:W-:Y:S01]  /*5590*/  IMAD R31, R62, 0x2, R29 ;  /* 0x000000023e1f7824 */ /* 0x000fe200078e021d */
[-C--:B-1----:R-:W-:Y:S02]  /*55a0*/  LEA R56, P2, R33, R68.reuse, 0x1 ;  /* 0x0000004421387211 */ /* 0x082fe400078408ff */
[----:B0-----:R-:W-:-:S02]  /*55b0*/  LEA R58, P3, R35, R68, 0x1 ;  /* 0x00000044233a7211 */ /* 0x001fc400078608ff */
[-C--:B------:R-:W-:Y:S01]  /*55c0*/  LEA.HI.X.SX32 R57, R33, R3.reuse, 0x1, P2 ;  /* 0x0000000321397211 */ /* 0x080fe200010f0eff */
[C---:B------:R-:W-:Y:S01]  /*55d0*/  IMAD R33, R62.reuse, 0x2, R31 ;  /* 0x000000023e217824 */ /* 0x040fe200078e021f */
[-C--:B------:R-:W-:Y:S02]  /*55e0*/  LEA R4, P2, R37, R68.reuse, 0x1 ;  /* 0x0000004425047211 */ /* 0x080fe400078408ff */
[-C--:B------:R-:W-:Y:S01]  /*55f0*/  LEA.HI.X.SX32 R59, R35, R3.reuse, 0x1, P3 ;  /* 0x00000003233b7211 */ /* 0x080fe200018f0eff */
[----:B------:R0:W-:Y:S01]  /*5600*/  STG.E.U16 desc[UR44][R56.64], R7 ;  /* 0x0000000738007986 */ /* 0x0001e2000c10152c */
[----:B------:R-:W-:Y:S01]  /*5610*/  LEA.HI.X.SX32 R5, R37, R3, 0x1, P2 ;  /* 0x0000000325057211 */ /* 0x000fe200010f0eff */
[----:B------:R-:W-:Y:S01]  /*5620*/  IMAD R35, R62, 0x2, R33 ;  /* 0x000000023e237824 */ /* 0x000fe200078e0221 */
[----:B------:R-:W-:Y:S01]  /*5630*/  LEA R6, P2, R70, R68, 0x1 ;  /* 0x0000004446067211 */ /* 0x000fe200078408ff */
[----:B------:R-:W-:Y:S02]  /*5640*/  STG.E.U16 desc[UR44][R58.64], R76 ;  /* 0x0000004c3a007986 */ /* 0x000fe4000c10152c */
[----:B------:R-:W-:-:S02]  /*5650*/  IMAD R37, R62, 0x2, R35 ;  /* 0x000000023e257824 */ /* 0x000fc400078e0223 */
[----:B------:R1:W-:Y:S01]  /*5660*/  STG.E.U16 desc[UR44][R4.64], R74 ;  /* 0x0000004a04007986 */ /* 0x0003e2000c10152c */
[CC--:B0-----:R-:W-:Y:S02]  /*5670*/  LEA R56, P3, R39.reuse, R68.reuse, 0x1 ;  /* 0x0000004427387211 */ /* 0x0c1fe400078608ff */
[-C--:B------:R-:W-:Y:S02]  /*5680*/  LEA.HI.X.SX32 R7, R70, R3.reuse, 0x1, P2 ;  /* 0x0000000346077211 */ /* 0x080fe400010f0eff */
[-C--:B------:R-:W-:Y:S01]  /*5690*/  LEA.HI.X.SX32 R57, R39, R3.reuse, 0x1, P3 ;  /* 0x0000000327397211 */ /* 0x080fe200018f0eff */
[----:B------:R-:W-:Y:S01]  /*56a0*/  IMAD R39, R62, 0x2, R37 ;  /* 0x000000023e277824 */ /* 0x000fe200078e0225 */
[CC--:B------:R-:W-:Y:S02]  /*56b0*/  LEA R70, P2, R71.reuse, R68.reuse, 0x1 ;  /* 0x0000004447467211 */ /* 0x0c0fe400078408ff */
[----:B-1----:R-:W-:Y:S01]  /*56c0*/  LEA R4, P3, R72, R68, 0x1 ;  /* 0x0000004448047211 */ /* 0x002fe200078608ff */
[----:B------:R0:W-:Y:S01]  /*56d0*/  STG.E.U16 desc[UR44][R56.64], R78 ;  /* 0x0000004e38007986 */ /* 0x0001e2000c10152c */
[----:B------:R-:W-:-:S02]  /*56e0*/  LEA.HI.X.SX32 R71, R71, R3, 0x1, P2 ;  /* 0x0000000347477211 */ /* 0x000fc400010f0eff */
[-C--:B------:R-:W-:Y:S01]  /*56f0*/  LEA.HI.X.SX32 R5, R72, R3.reuse, 0x1, P3 ;  /* 0x0000000348057211 */ /* 0x080fe200018f0eff */
[----:B------:R1:W-:Y:S01]  /*5700*/  STG.E.U16 desc[UR44][R6.64], R79 ;  /* 0x0000004f06007986 */ /* 0x0003e2000c10152c */
[-C--:B------:R-:W-:Y:S02]  /*5710*/  LEA R72, P4, R73, R68.reuse, 0x1 ;  /* 0x0000004449487211 */ /* 0x080fe400078808ff */
[-C--:B------:R-:W-:Y:S01]  /*5720*/  LEA R74, P5, R75, R68.reuse, 0x1 ;  /* 0x000000444b4a7211 */ /* 0x080fe200078a08ff */
[----:B------:R4:W-:Y:S01]  /*5730*/  STG.E.U16 desc[UR44][R4.64], R8 ;  /* 0x0000000804007986 */ /* 0x0009e2000c10152c */
[-C--:B------:R-:W-:Y:S02]  /*5740*/  LEA R76, P6, R66, R68.reuse, 0x1 ;  /* 0x00000044424c7211 */ /* 0x080fe400078c08ff */
[-C--:B------:R-:W-:Y:S01]  /*5750*/  LEA.HI.X.SX32 R73, R73, R3.reuse, 0x1, P4 ;  /* 0x0000000349497211 */ /* 0x080fe200020f0eff */
[----:B------:R2:W-:Y:S01]  /*5760*/  STG.E.U16 desc[UR44][R70.64], R9 ;  /* 0x0000000946007986 */ /* 0x0005e2000c10152c */
[----:B------:R-:W-:Y:S01]  /*5770*/  LEA.HI.X.SX32 R75, R75, R3, 0x1, P5 ;  /* 0x000000034b4b7211 */ /* 0x000fe200028f0eff */
[----:B0-----:R-:W-:Y:S01]  /*5780*/  IMAD R57, R62, 0x2, R39 ;  /* 0x000000023e397824 */ /* 0x001fe200078e0227 */
[----:B------:R-:W-:-:S02]  /*5790*/  LEA R82, P4, R63, R68, 0x1 ;  /* 0x000000443f527211 */ /* 0x000fc400078808ff */
[-C--:B-1----:R-:W-:Y:S01]  /*57a0*/  LEA R6, P3, R69, R68.reuse, 0x1 ;  /* 0x0000004445067211 */ /* 0x082fe200078608ff */
[C---:B------:R-:W-:Y:S01]  /*57b0*/  IMAD R59, R62.reuse, 0x2, R57 ;  /* 0x000000023e3b7824 */ /* 0x040fe200078e0239 */
[-C--:B------:R-:W-:Y:S02]  /*57c0*/  LEA R84, P5, R61, R68.reuse, 0x1 ;  /* 0x000000443d547211 */ /* 0x080fe400078a08ff */
[-C--:B------:R-:W-:Y:S01]  /*57d0*/  LEA.HI.X.SX32 R7, R69, R3.reuse, 0x1, P3 ;  /* 0x0000000345077211 */ /* 0x080fe200018f0eff */
[C---:B----4-:R-:W-:Y:S01]  /*57e0*/  IMAD R4, R62.reuse, 0x2, R59 ;  /* 0x000000023e047824 */ /* 0x050fe200078e023b */
[-C--:B------:R-:W-:Y:S02]  /*57f0*/  LEA.HI.X.SX32 R83, R63, R3.reuse, 0x1, P4 ;  /* 0x000000033f537211 */ /* 0x080fe400020f0eff */
[----:B--2---:R-:W-:Y:S01]  /*5800*/  LEA R70, P2, R67, R68, 0x1 ;  /* 0x0000004443467211 */ /* 0x004fe200078408ff */
[----:B------:R0:W-:Y:S01]  /*5810*/  STG.E.U16 desc[UR44][R6.64], R10 ;  /* 0x0000000a06007986 */ /* 0x0001e2000c10152c */
[-C--:B------:R-:W-:Y:S01]  /*5820*/  LEA.HI.X.SX32 R85, R61, R3.reuse, 0x1, P5 ;  /* 0x000000033d557211 */ /* 0x080fe200028f0eff */
[----:B------:R-:W-:Y:S01]  /*5830*/  IMAD R5, R62, 0x2, R4 ;  /* 0x000000023e057824 */ /* 0x000fe200078e0204 */
[----:B------:R-:W-:-:S02]  /*5840*/  LEA.HI.X.SX32 R71, R67, R3, 0x1, P2 ;  /* 0x0000000343477211 */ /* 0x000fc400010f0eff */
[CC--:B------:R-:W-:Y:S02]  /*5850*/  LEA R78, P2, R65.reuse, R68.reuse, 0x1 ;  /* 0x00000044414e7211 */ /* 0x0c0fe400078408ff */
[-C--:B------:R-:W-:Y:S01]  /*5860*/  LEA R92, P4, R34, R68.reuse, 0x1 ;  /* 0x00000044225c7211 */ /* 0x080fe200078808ff */
[----:B------:R1:W-:Y:S01]  /*5870*/  STG.E.U16 desc[UR44][R70.64], R11 ;  /* 0x0000000b46007986 */ /* 0x0003e2000c10152c */
[-C--:B------:R-:W-:Y:S02]  /*5880*/  LEA.HI.X.SX32 R79, R65, R3.reuse, 0x1, P2 ;  /* 0x00000003414f7211 */ /* 0x080fe400010f0eff */
[-C--:B------:R-:W-:Y:S01]  /*5890*/  LEA R88, P2, R38, R68.reuse, 0x1 ;  /* 0x0000004426587211 */ /* 0x080fe200078408ff */
[----:B0-----:R-:W-:Y:S01]  /*58a0*/  IMAD R6, R62, 0x2, R5 ;  /* 0x000000023e067824 */ /* 0x001fe200078e0205 */
[----:B------:R-:W-:Y:S02]  /*58b0*/  LEA R94, P5, R32, R68, 0x1 ;  /* 0x00000044205e7211 */ /* 0x000fe400078a08ff */
[-C--:B------:R-:W-:Y:S01]  /*58c0*/  LEA.HI.X.SX32 R89, R38, R3.reuse, 0x1, P2 ;  /* 0x0000000326597211 */ /* 0x080fe200010f0eff */
[----:B------:R-:W-:Y:S01]  /*58d0*/  IMAD R67, R62, 0x2, R6 ;  /* 0x000000023e437824 */ /* 0x000fe200078e0206 */
[----:B------:R-:W-:-:S02]  /*58e0*/  LEA.HI.X.SX32 R93, R34, R3, 0x1, P4 ;  /* 0x00000003225d7211 */ /* 0x000fc400020f0eff */
[-C--:B------:R-:W-:Y:S01]  /*58f0*/  LEA.HI.X.SX32 R95, R32, R3.reuse, 0x1, P5 ;  /* 0x00000003205f7211 */ /* 0x080fe200028f0eff */
[----:B------:R-:W-:Y:S01]  /*5900*/  IMAD R69, R62, 0x2, R67 ;  /* 0x000000023e457824 */ /* 0x000fe200078e0243 */
[CC--:B-1----:R-:W-:Y:S02]  /*5910*/  LEA R70, P3, R77.reuse, R68.reuse, 0x1 ;  /* 0x000000444d467211 */ /* 0x0c2fe400078608ff */
[-C--:B------:R-:W-:Y:S02]  /*5920*/  LEA R102, P2, R28, R68.reuse, 0x1 ;  /* 0x000000441c667211 */ /* 0x080fe400078408ff */
[-C--:B------:R-:W-:Y:S02]  /*5930*/  LEA.HI.X.SX32 R71, R77, R3.reuse, 0x1, P3 ;  /* 0x000000034d477211 */ /* 0x080fe400018f0eff */
[----:B------:R-:W-:Y:S02]  /*5940*/  LEA R80, P3, R64, R68, 0x1 ;  /* 0x0000004440507211 */ /* 0x000fe400078608ff */
[----:B------:R-:W-:-:S02]  /*5950*/  LEA.HI.X.SX32 R77, R66, R3, 0x1, P6 ;  /* 0x00000003424d7211 */ /* 0x000fc400030f0eff */
[-C--:B------:R-:W-:Y:S02]  /*5960*/  LEA R86, P6, R60, R68.reuse, 0x1 ;  /* 0x000000443c567211 */ /* 0x080fe400078c08ff */
[-C--:B------:R-:W-:Y:S02]  /*5970*/  LEA.HI.X.SX32 R81, R64, R3.reuse, 0x1, P3 ;  /* 0x0000000340517211 */ /* 0x080fe400018f0eff */
[-C--:B------:R-:W-:Y:S02]  /*5980*/  LEA R90, P3, R36, R68.reuse, 0x1 ;  /* 0x00000044245a7211 */ /* 0x080fe400078608ff */
[-C--:B------:R-:W-:Y:S02]  /*5990*/  LEA.HI.X.SX32 R87, R60, R3.reuse, 0x1, P6 ;  /* 0x000000033c577211 */ /* 0x080fe400030f0eff */
[----:B------:R-:W-:Y:S02]  /*59a0*/  LEA R100, P6, R30, R68, 0x1 ;  /* 0x000000441e647211 */ /* 0x000fe400078c08ff */
[----:B------:R-:W-:-:S02]  /*59b0*/  LEA.HI.X.SX32 R91, R36, R3, 0x1, P3 ;  /* 0x00000003245b7211 */ /* 0x000fc400018f0eff */
[-C--:B------:R-:W-:Y:S02]  /*59c0*/  LEA R104, P3, R26, R68.reuse, 0x1 ;  /* 0x000000441a687211 */ /* 0x080fe400078608ff */
[-C--:B------:R-:W-:Y:S02]  /*59d0*/  LEA R106, P4, R24, R68.reuse, 0x1 ;  /* 0x00000044186a7211 */ /* 0x080fe400078808ff */
[-C--:B------:R-:W-:Y:S02]  /*59e0*/  LEA R108, P5, R22, R68.reuse, 0x1 ;  /* 0x00000044166c7211 */ /* 0x080fe400078a08ff */
[----:B------:R-:W-:Y:S02]  /*59f0*/  LEA.HI.X.SX32 R101, R30, R3, 0x1, P6 ;  /* 0x000000031e657211 */ /* 0x000fe400030f0eff */
[----:B------:R-:W-:Y:S02]  /*5a00*/  LEA R110, P6, R12, R68, 0x1 ;  /* 0x000000440c6e7211 */ /* 0x000fe400078c08ff */
[----:B------:R-:W-:-:S02]  /*5a10*/  PRMT R7, R8, 0x7632, R7 ;  /* 0x0000763208077816 */ /* 0x000fc40000000007 */
[-C--:B------:R-:W-:Y:S02]  /*5a20*/  LEA.HI.X.SX32 R103, R28, R3.reuse, 0x1, P2 ;  /* 0x000000031c677211 */ /* 0x080fe400010f0eff */
[-C--:B------:R-:W-:Y:S01]  /*5a30*/  LEA.HI.X.SX32 R105, R26, R3.reuse, 0x1, P3 ;  /* 0x000000031a697211 */ /* 0x080fe200018f0eff */
[----:B------:R-:W-:Y:S01]  /*5a40*/  STG.E.U16 desc[UR44][R70.64], R7 ;  /* 0x0000000746007986 */ /* 0x000fe2000c10152c */
[-C--:B------:R-:W-:Y:S02]  /*5a50*/  LEA.HI.X.SX32 R107, R24, R3.reuse, 0x1, P4 ;  /* 0x00000003186b7211 */ /* 0x080fe400020f0eff */
[----:B------:R-:W-:Y:S01]  /*5a60*/  LEA.HI.X.SX32 R109, R22, R3, 0x1, P5 ;  /* 0x00000003166d7211 */ /* 0x000fe200028f0eff */
[----:B------:R-:W-:Y:S01]  /*5a70*/  STG.E.U16 desc[UR44][R72.64], R97 ;  /* 0x0000006148007986 */ /* 0x000fe2000c10152c */
[-C--:B------:R-:W-:Y:S02]  /*5a80*/  LEA R112, P2, R14, R68.reuse, 0x1 ;  /* 0x000000440e707211 */ /* 0x080fe400078408ff */
[-C--:B------:R-:W-:Y:S01]  /*5a90*/  LEA R114, P3, R16, R68.reuse, 0x1 ;  /* 0x0000004410727211 */ /* 0x080fe200078608ff */
[----:B------:R-:W-:Y:S01]  /*5aa0*/  STG.E.U16 desc[UR44][R74.64], R99 ;  /* 0x000000634a007986 */ /* 0x000fe2000c10152c */
[----:B------:R-:W-:-:S02]  /*5ab0*/  LEA R8, P4, R18, R68, 0x1 ;  /* 0x0000004412087211 */ /* 0x000fc400078808ff */
[-C--:B------:R-:W-:Y:S01]  /*5ac0*/  LEA R10, P5, R20, R68.reuse, 0x1 ;  /* 0x00000044140a7211 */ /* 0x080fe200078a08ff */
[----:B------:R-:W-:Y:S01]  /*5ad0*/  STG.E.U16 desc[UR44][R76.64], R116 ;  /* 0x000000744c007986 */ /* 0x000fe2000c10152c */
[-C--:B------:R-:W-:Y:S02]  /*5ae0*/  LEA.HI.X.SX32 R111, R12, R3.reuse, 0x1, P6 ;  /* 0x000000030c6f7211 */ /* 0x080fe400030f0eff */
[----:B------:R-:W-:Y:S01]  /*5af0*/  LEA R12, P6, R13, R68, 0x1 ;  /* 0x000000440d0c7211 */ /* 0x000fe200078c08ff */
[----:B------:R-:W-:Y:S01]  /*5b00*/  STG.E.U16 desc[UR44][R78.64], R52 ;  /* 0x000000344e007986 */ /* 0x000fe2000c10152c */
[-C--:B------:R-:W-:Y:S02]  /*5b10*/  LEA.HI.X.SX32 R113, R14, R3.reuse, 0x1, P2 ;  /* 0x000000030e717211 */ /* 0x080fe400010f0eff */
[-C--:B------:R-:W-:Y:S01]  /*5b20*/  LEA.HI.X.SX32 R115, R16, R3.reuse, 0x1, P3 ;  /* 0x0000000310737211 */ /* 0x080fe200018f0eff */
        /* <DEDUP_REMOVED lines=8> */
[----:B------:R-:W-:Y:S02]  /*5bb0*/  LEA R20, P5, R21, R68, 0x1 ;  /* 0x0000004415147211 */ /* 0x000fe400078a08ff */
[----:B------:R-:W-:-:S02]  /*5bc0*/  LEA.HI.X.SX32 R13, R13, R3, 0x1, P6 ;  /* 0x000000030d0d7211 */ /* 0x000fc400030f0eff */
[-C--:B------:R-:W-:Y:S02]  /*5bd0*/  LEA R22, P6, R23, R68.reuse, 0x1 ;  /* 0x0000004417167211 */ /* 0x080fe400078c08ff */
[-C--:B------:R-:W-:Y:S02]  /*5be0*/  LEA.HI.X.SX32 R15, R15, R3.reuse, 0x1, P2 ;  /* 0x000000030f0f7211 */ /* 0x080fe400010f0eff */
[-C--:B------:R-:W-:Y:S02]  /*5bf0*/  LEA.HI.X.SX32 R17, R17, R3.reuse, 0x1, P3 ;  /* 0x0000000311117211 */ /* 0x080fe400018f0eff */
[-C--:B------:R-:W-:Y:S02]  /*5c00*/  LEA.HI.X.SX32 R19, R19, R3.reuse, 0x1, P4 ;  /* 0x0000000313137211 */ /* 0x080fe400020f0eff */
[----:B------:R-:W-:Y:S02]  /*5c10*/  LEA.HI.X.SX32 R21, R21, R3, 0x1, P5 ;  /* 0x0000000315157211 */ /* 0x000fe400028f0eff */
[----:B------:R-:W-:-:S02]  /*5c20*/  LEA R24, P2, R25, R68, 0x1 ;  /* 0x0000004419187211 */ /* 0x000fc400078408ff */
[-C--:B------:R-:W-:Y:S02]  /*5c30*/  LEA R26, P3, R27, R68.reuse, 0x1 ;  /* 0x000000441b1a7211 */ /* 0x080fe400078608ff */
[-C--:B------:R-:W-:Y:S02]  /*5c40*/  LEA R28, P4, R29, R68.reuse, 0x1 ;  /* 0x000000441d1c7211 */ /* 0x080fe400078808ff */
[-C--:B------:R-:W-:Y:S02]  /*5c50*/  LEA R30, P5, R31, R68.reuse, 0x1 ;  /* 0x000000441f1e7211 */ /* 0x080fe400078a08ff */
[-C--:B------:R-:W-:Y:S02]  /*5c60*/  LEA.HI.X.SX32 R23, R23, R3.reuse, 0x1, P6 ;  /* 0x0000000317177211 */ /* 0x080fe400030f0eff */
[----:B------:R-:W-:Y:S02]  /*5c70*/  LEA R32, P6, R33, R68, 0x1 ;  /* 0x0000004421207211 */ /* 0x000fe400078c08ff */
[----:B------:R-:W-:-:S02]  /*5c80*/  LEA.HI.X.SX32 R25, R25, R3, 0x1, P2 ;  /* 0x0000000319197211 */ /* 0x000fc400010f0eff */
[-C--:B------:R-:W-:Y:S02]  /*5c90*/  LEA.HI.X.SX32 R27, R27, R3.reuse, 0x1, P3 ;  /* 0x000000031b1b7211 */ /* 0x080fe400018f0eff */
[-C--:B------:R-:W-:Y:S02]  /*5ca0*/  LEA.HI.X.SX32 R29, R29, R3.reuse, 0x1, P4 ;  /* 0x000000031d1d7211 */ /* 0x080fe400020f0eff */
[----:B------:R-:W-:Y:S02]  /*5cb0*/  LEA.HI.X.SX32 R31, R31, R3, 0x1, P5 ;  /* 0x000000031f1f7211 */ /* 0x000fe400028f0eff */
[-C--:B------:R-:W-:Y:S02]  /*5cc0*/  LEA R34, P2, R35, R68.reuse, 0x1 ;  /* 0x0000004423227211 */ /* 0x080fe400078408ff */
[-C--:B------:R-:W-:Y:S02]  /*5cd0*/  LEA R36, P3, R37, R68.reuse, 0x1 ;  /* 0x0000004425247211 */ /* 0x080fe400078608ff */
[----:B------:R-:W-:-:S02]  /*5ce0*/  LEA R38, P4, R39, R68, 0x1 ;  /* 0x0000004427267211 */ /* 0x000fc400078808ff */
[-C--:B------:R-:W-:Y:S02]  /*5cf0*/  LEA R56, P5, R57, R68.reuse, 0x1 ;  /* 0x0000004439387211 */ /* 0x080fe400078a08ff */
[-C--:B------:R-:W-:Y:S02]  /*5d00*/  LEA.HI.X.SX32 R33, R33, R3.reuse, 0x1, P6 ;  /* 0x0000000321217211 */ /* 0x080fe400030f0eff */
[----:B------:R-:W-:Y:S02]  /*5d10*/  LEA R58, P6, R59, R68, 0x1 ;  /* 0x000000443b3a7211 */ /* 0x000fe400078c08ff */
[-C--:B------:R-:W-:Y:S02]  /*5d20*/  LEA.HI.X.SX32 R35, R35, R3.reuse, 0x1, P2 ;  /* 0x0000000323237211 */ /* 0x080fe400010f0eff */
[-C--:B------:R-:W-:Y:S02]  /*5d30*/  LEA.HI.X.SX32 R37, R37, R3.reuse, 0x1, P3 ;  /* 0x0000000325257211 */ /* 0x080fe400018f0eff */
[----:B------:R-:W-:-:S02]  /*5d40*/  LEA.HI.X.SX32 R39, R39, R3, 0x1, P4 ;  /* 0x0000000327277211 */ /* 0x000fc400020f0eff */
[-C--:B------:R-:W-:Y:S02]  /*5d50*/  LEA.HI.X.SX32 R57, R57, R3.reuse, 0x1, P5 ;  /* 0x0000000339397211 */ /* 0x080fe400028f0eff */
[-C--:B------:R-:W-:Y:S02]  /*5d60*/  LEA R60, P2, R4, R68.reuse, 0x1 ;  /* 0x00000044043c7211 */ /* 0x080fe400078408ff */
[-C--:B------:R-:W-:Y:S02]  /*5d70*/  LEA R62, P3, R5, R68.reuse, 0x1 ;  /* 0x00000044053e7211 */ /* 0x080fe400078608ff */
[-C--:B------:R-:W-:Y:S02]  /*5d80*/  LEA R64, P4, R6, R68.reuse, 0x1 ;  /* 0x0000004406407211 */ /* 0x080fe400078808ff */
[----:B------:R-:W-:Y:S02]  /*5d90*/  LEA.HI.X.SX32 R59, R59, R3, 0x1, P6 ;  /* 0x000000033b3b7211 */ /* 0x000fe400030f0eff */
[----:B------:R-:W-:-:S02]  /*5da0*/  LEA R66, P5, R67, R68, 0x1 ;  /* 0x0000004443427211 */ /* 0x000fc400078a08ff */
[----:B------:R-:W-:Y:S02]  /*5db0*/  LEA R68, P6, R69, R68, 0x1 ;  /* 0x0000004445447211 */ /* 0x000fe400078c08ff */
[-C--:B------:R-:W-:Y:S02]  /*5dc0*/  LEA.HI.X.SX32 R61, R4, R3.reuse, 0x1, P2 ;  /* 0x00000003043d7211 */ /* 0x080fe400010f0eff */
[-C--:B------:R-:W-:Y:S02]  /*5dd0*/  LEA.HI.X.SX32 R63, R5, R3.reuse, 0x1, P3 ;  /* 0x00000003053f7211 */ /* 0x080fe400018f0eff */
[-C--:B------:R-:W-:Y:S02]  /*5de0*/  LEA.HI.X.SX32 R65, R6, R3.reuse, 0x1, P4 ;  /* 0x0000000306417211 */ /* 0x080fe400020f0eff */
[-C--:B------:R-:W-:Y:S02]  /*5df0*/  LEA.HI.X.SX32 R67, R67, R3.reuse, 0x1, P5 ;  /* 0x0000000343437211 */ /* 0x080fe400028f0eff */
[----:B------:R-:W-:-:S02]  /*5e00*/  LEA.HI.X.SX32 R69, R69, R3, 0x1, P6 ;  /* 0x0000000345457211 */ /* 0x000fc400030f0eff */
[----:B------:R-:W-:Y:S02]  /*5e10*/  PRMT R3, R52, 0x7632, R3 ;  /* 0x0000763234037816 */ /* 0x000fe40000000003 */
[----:B------:R-:W-:Y:S02]  /*5e20*/  PRMT R4, R53, 0x7632, R4 ;  /* 0x0000763235047816 */ /* 0x000fe40000000004 */
[----:B------:R-:W-:Y:S01]  /*5e30*/  PRMT R5, R54, 0x7632, R5 ;  /* 0x0000763236057816 */ /* 0x000fe20000000005 */
[----:B------:R4:W-:Y:S01]  /*5e40*/  STG.E.U16 desc[UR44][R86.64], R3 ;  /* 0x0000000356007986 */ /* 0x0009e2000c10152c */
[----:B------:R-:W-:Y:S02]  /*5e50*/  PRMT R6, R55, 0x7632, R6 ;  /* 0x0000763237067816 */ /* 0x000fe40000000006 */
[----:B0-----:R-:W-:Y:S01]  /*5e60*/  PRMT R53, R48, 0x7632, R53 ;  /* 0x0000763230357816 */ /* 0x001fe20000000035 */
[----:B------:R-:W-:Y:S01]  /*5e70*/  STG.E.U16 desc[UR44][R88.64], R4 ;  /* 0x0000000458007986 */ /* 0x000fe2000c10152c */
[----:B-1----:R-:W-:-:S02]  /*5e80*/  PRMT R54, R49, 0x7632, R54 ;  /* 0x0000763231367816 */ /* 0x002fc40000000036 */
[----:B------:R-:W-:Y:S01]  /*5e90*/  PRMT R52, R50, 0x7632, R52 ;  /* 0x0000763232347816 */ /* 0x000fe20000000034 */
[----:B------:R-:W-:Y:S01]  /*5ea0*/  STG.E.U16 desc[UR44][R90.64], R5 ;  /* 0x000000055a007986 */ /* 0x000fe2000c10152c */
[----:B--2---:R-:W-:Y:S02]  /*5eb0*/  PRMT R55, R51, 0x7632, R55 ;  /* 0x0000763233377816 */ /* 0x004fe40000000037 */
[----:B------:R-:W-:Y:S01]  /*5ec0*/  LOP3.LUT P2, RZ, R122, 0x100, RZ, 0xc0, !PT ;  /* 0x000001007aff7812 */ /* 0x000fe2000784c0ff */
[----:B------:R-:W-:Y:S01]  /*5ed0*/  STG.E.U16 desc[UR44][R92.64], R6 ;  /* 0x000000065c007986 */ /* 0x000fe2000c10152c */
[----:B----4-:R-:W-:-:S03]  /*5ee0*/  PRMT R3, R44, 0x7632, R3 ;  /* 0x000076322c037816 */ /* 0x010fc60000000003 */
[----:B------:R-:W0:Y:S04]  /*5ef0*/  LDS.128 R4, [R117] ;  /* 0x0000000075047984 */ /* 0x000e280000000c00 */
[----:B------:R1:W-:Y:S04]  /*5f00*/  STG.E.U16 desc[UR44][R94.64], R48 ;  /* 0x000000305e007986 */ /* 0x0003e8000c10152c */
[----:B------:R-:W-:Y:S04]  /*5f10*/  STG.E.U16 desc[UR44][R100.64], R49 ;  /* 0x0000003164007986 */ /* 0x000fe8000c10152c */
[----:B------:R-:W-:Y:S04]  /*5f20*/  STG.E.U16 desc[UR44][R102.64], R50 ;  /* 0x0000003266007986 */ /* 0x000fe8000c10152c */
[----:B------:R-:W-:Y:S01]  /*5f30*/  STG.E.U16 desc[UR44][R104.64], R51 ;  /* 0x0000003368007986 */ /* 0x000fe2000c10152c */
[----:B-1----:R-:W-:-:S03]  /*5f40*/  PRMT R48, R47, 0x7632, R48 ;  /* 0x000076322f307816 */ /* 0x002fc60000000030 */
[----:B------:R-:W-:Y:S04]  /*5f50*/  STG.E.U16 desc[UR44][R106.64], R53 ;  /* 0x000000356a007986 */ /* 0x000fe8000c10152c */
[----:B------:R-:W-:Y:S04]  /*5f60*/  STG.E.U16 desc[UR44][R108.64], R54 ;  /* 0x000000366c007986 */ /* 0x000fe8000c10152c */
[----:B------:R-:W-:Y:S04]  /*5f70*/  STG.E.U16 desc[UR44][R110.64], R52 ;  /* 0x000000346e007986 */ /* 0x000fe8000c10152c */
[----:B------:R-:W-:Y:S04]  /*5f80*/  STG.E.U16 desc[UR44][R112.64], R55 ;  /* 0x0000003770007986 */ /* 0x000fe8000c10152c */
[----:B------:R-:W-:Y:S04]  /*5f90*/  STG.E.U16 desc[UR44][R114.64], R44 ;  /* 0x0000002c72007986 */ /* 0x000fe8000c10152c */
[----:B------:R1:W-:Y:S04]  /*5fa0*/  STG.E.U16 desc[UR44][R8.64], R45 ;  /* 0x0000002d08007986 */ /* 0x0003e8000c10152c */
[----:B------:R2:W-:Y:S04]  /*5fb0*/  STG.E.U16 desc[UR44][R10.64], R46 ;  /* 0x0000002e0a007986 */ /* 0x0005e8000c10152c */
[----:B------:R4:W-:Y:S01]  /*5fc0*/  STG.E.U16 desc[UR44][R12.64], R47 ;  /* 0x0000002f0c007986 */ /* 0x0009e2000c10152c */
[----:B-1----:R-:W-:-:S03]  /*5fd0*/  PRMT R9, R45, 0x7632, R9 ;  /* 0x000076322d097816 */ /* 0x002fc60000000009 */
[----:B------:R1:W-:Y:S01]  /*5fe0*/  STG.E.U16 desc[UR44][R14.64], R3 ;  /* 0x000000030e007986 */ /* 0x0003e2000c10152c */
[----:B--2---:R-:W-:-:S03]  /*5ff0*/  PRMT R11, R46, 0x7632, R11 ;  /* 0x000076322e0b7816 */ /* 0x004fc6000000000b */
[----:B------:R2:W-:Y:S01]  /*6000*/  STG.E.U16 desc[UR44][R16.64], R9 ;  /* 0x0000000910007986 */ /* 0x0005e2000c10152c */
[----:B---3--:R-:W-:Y:S02]  /*6010*/  PRMT R10, R41, 0x7632, R10 ;  /* 0x00007632290a7816 */ /* 0x008fe4000000000a */
[----:B----4-:R-:W-:Y:S01]  /*6020*/  PRMT R12, R43, 0x7632, R12 ;  /* 0x000076322b0c7816 */ /* 0x010fe2000000000c */
[----:B------:R3:W-:Y:S01]  /*6030*/  STG.E.U16 desc[UR44][R18.64], R11 ;  /* 0x0000000b12007986 */ /* 0x0007e2000c10152c */
[----:B0-----:R-:W-:-:S03]  /*6040*/  PRMT R13, R7, 0x7632, R13 ;  /* 0x00007632070d7816 */ /* 0x001fc6000000000d */
[----:B------:R-:W-:Y:S01]  /*6050*/  STG.E.U16 desc[UR44][R20.64], R48 ;  /* 0x0000003014007986 */ /* 0x000fe2000c10152c */
[----:B-1----:R-:W-:Y:S02]  /*6060*/  PRMT R15, R40, 0x7632, R15 ;  /* 0x00007632280f7816 */ /* 0x002fe4000000000f */
[----:B------:R-:W-:Y:S01]  /*6070*/  FSEL R3, R2, -INF , P0 ;  /* 0xff80000002037808 */ /* 0x000fe20000000000 */
[----:B------:R-:W-:Y:S01]  /*6080*/  STG.E.U16 desc[UR44][R22.64], R40 ;  /* 0x0000002816007986 */ /* 0x000fe2000c10152c */
[----:B--2---:R-:W-:Y:S01]  /*6090*/  PRMT R17, R42, 0x7632, R17 ;  /* 0x000076322a117816 */ /* 0x004fe20000000011 */
[----:B------:R-:W0:Y:S02]  /*60a0*/  LDC.64 R8, c[0x0][0x230] ;  /* 0x00008c00ff087b82 */ /* 0x000e240000000a00 */
[----:B------:R-:W-:Y:S01]  /*60b0*/  STG.E.U16 desc[UR44][R24.64], R41 ;  /* 0x0000002918007986 */ /* 0x000fe2000c10152c */
[----:B---3--:R-:W-:-:S03]  /*60c0*/  PRMT R11, R5, 0x7632, R11 ;  /* 0x00007632050b7816 */ /* 0x008fc6000000000b */
[----:B------:R-:W-:Y:S04]  /*60d0*/  STG.E.U16 desc[UR44][R26.64], R42 ;  /* 0x0000002a1a007986 */ /* 0x000fe8000c10152c */
[----:B------:R-:W-:Y:S04]  /*60e0*/  STG.E.U16 desc[UR44][R28.64], R43 ;  /* 0x0000002b1c007986 */ /* 0x000fe8000c10152c */
[----:B------:R1:W-:Y:S04]  /*60f0*/  STG.E.U16 desc[UR44][R30.64], R15 ;  /* 0x0000000f1e007986 */ /* 0x0003e8000c10152c */
[----:B------:R2:W-:Y:S04]  /*6100*/  STG.E.U16 desc[UR44][R32.64], R10 ;  /* 0x0000000a20007986 */ /* 0x0005e8000c10152c */
[----:B------:R-:W-:Y:S04]  /*6110*/  STG.E.U16 desc[UR44][R34.64], R17 ;  /* 0x0000001122007986 */ /* 0x000fe8000c10152c */
[----:B------:R-:W-:Y:S01]  /*6120*/  STG.E.U16 desc[UR44][R36.64], R12 ;  /* 0x0000000c24007986 */ /* 0x000fe2000c10152c */
[----:B-1----:R-:W-:-:S03]  /*6130*/  PRMT R31, R4, 0x7632, R31 ;  /* 0x00007632041f7816 */ /* 0x002fc6000000001f */
[----:B------:R1:W-:Y:S01]  /*6140*/  STG.E.U16 desc[UR44][R38.64], R4 ;  /* 0x0000000426007986 */ /* 0x0003e2000c10152c */
[----:B--2---:R-:W-:-:S03]  /*6150*/  PRMT R33, R6, 0x7632, R33 ;  /* 0x0000763206217816 */ /* 0x004fc60000000021 */
[----:B------:R2:W-:Y:S04]  /*6160*/  STG.E.U16 desc[UR44][R56.64], R5 ;  /* 0x0000000538007986 */ /* 0x0005e8000c10152c */
[----:B------:R3:W-:Y:S04]  /*6170*/  STG.E.U16 desc[UR44][R58.64], R6 ;  /* 0x000000063a007986 */ /* 0x0007e8000c10152c */
[----:B------:R4:W-:Y:S01]  /*6180*/  STG.E.U16 desc[UR44][R60.64], R7 ;  /* 0x000000073c007986 */ /* 0x0009e2000c10152c */
[----:B-1----:R-:W-:Y:S01]  /*6190*/  FFMA R4, R3, 0.69314718246459960938, R98 ;  /* 0x3f31721803047823 */ /* 0x002fe20000000062 */
[----:B------:R-:W-:-:S02]  /*61a0*/  IMAD.SHL.U32 R3, R119, 0x4, RZ ;  /* 0x0000000477037824 */ /* 0x000fc400078e00ff */
[----:B------:R4:W-:Y:S01]  /*61b0*/  STG.E.U16 desc[UR44][R62.64], R31 ;  /* 0x0000001f3e007986 */ /* 0x0009e2000c10152c */
[----:B--2---:R-:W-:Y:S01]  /*61c0*/  FSEL R5, R0, -INF , P1 ;  /* 0xff80000000057808 */ /* 0x004fe20000800000 */
[----:B------:R-:W-:Y:S01]  /*61d0*/  IMAD.HI R0, R119, 0x4, RZ ;  /* 0x0000000477007827 */ /* 0x000fe200078e02ff */
[----:B0-----:R-:W-:Y:S01]  /*61e0*/  IADD3 R2, P0, P1, R3, UR6, R8 ;  /* 0x0000000603027c10 */ /* 0x001fe2000f91e008 */
[----:B------:R4:W-:Y:S02]  /*61f0*/  STG.E.U16 desc[UR44][R64.64], R11 ;  /* 0x0000000b40007986 */ /* 0x0009e4000c10152c */
[----:B---3--:R-:W-:Y:S02]  /*6200*/  IMAD.SHL.U32 R6, R122, 0x2, RZ ;  /* 0x000000027a067824 */ /* 0x008fe400078e00ff */
[----:B------:R-:W-:Y:S01]  /*6210*/  FFMA R5, R5, 0.69314718246459960938, R96 ;  /* 0x3f31721805057823 */ /* 0x000fe20000000060 */
[----:B------:R4:W-:Y:S01]  /*6220*/  STG.E.U16 desc[UR44][R66.64], R33 ;  /* 0x0000002142007986 */ /* 0x0009e2000c10152c */
[----:B------:R-:W-:-:S02]  /*6230*/  IADD3.X R3, R0, UR5, R9, P0, P1 ;  /* 0x0000000500037c10 */ /* 0x000fc400087e2409 */
[----:B------:R-:W-:Y:S01]  /*6240*/  LOP3.LUT R6, R6, 0x3f8, RZ, 0xc0, !PT ;  /* 0x000003f806067812 */ /* 0x000fe200078ec0ff */
[----:B------:R4:W-:Y:S01]  /*6250*/  STG.E.U16 desc[UR44][R68.64], R13 ;  /* 0x0000000d44007986 */ /* 0x0009e2000c10152c */
[----:B------:R-:W-:Y:S06]  /*6260*/  BAR.SYNC.DEFER_BLOCKING 0x0 ;  /* 0x0000000000007b1d */ /* 0x000fec0000010000 */
[----:B------:R4:W-:Y:S02]  /*6270*/  STS.64 [R6+UR21], R4 ;  /* 0x0000000406007988 */ /* 0x0009e40008000a15 */
[----:B------:R-:W-:Y:S06]  /*6280*/  BAR.SYNC.DEFER_BLOCKING 0x0 ;  /* 0x0000000000007b1d */ /* 0x000fec0000010000 */
[----:B------:R-:W-:Y:S05]  /*6290*/  @P2 EXIT ;  /* 0x000000000000294d */ /* 0x000fea0003800000 */
[----:B----4-:R-:W0:Y:S04]  /*62a0*/  LDS R5, [R118] ;  /* 0x0000000076057984 */ /* 0x010e280000000800 */
[----:B0-----:R-:W-:Y:S01]  /*62b0*/  STG.E desc[UR44][R2.64], R5 ;  /* 0x0000000502007986 */ /* 0x001fe2000c10192c */
[----:B------:R-:W-:Y:S05]  /*62c0*/  EXIT ;  /* 0x000000000000794d */ /* 0x000fea0003800000 */
.L_x_2:
[----:B------:R-:W-:-:S00]  /*62d0*/  BRA `(.L_x_2) ;  /* 0xfffffffc00fc7947 */ /* 0x000fc0000383ffff */
[----:B------:R-:W-:-:S00]  /*62e0*/  NOP ;  /* 0x0000000000007918 */ /* 0x000fc00000000000 */
        /* <DEDUP_REMOVED lines=9> */
.L_x_3:


//--------------------- .nv.global.init           --------------------------
	.section	.nv.global.init,"aw",@progbits
.nv.global.init:
	.type		_$_str,@object
	.size		_$_str,(.L_0 - _$_str)
_$_str:
        /*0000*/ 	.byte	0x5f, 0x5f, 0x43, 0x55, 0x44, 0x41, 0x5f, 0x46, 0x54, 0x5a, 0x00
.L_0:


//--------------------- .nv.shared.attn_fwd       --------------------------
	.section	.nv.shared.attn_fwd,"aw",@nobits
	.sectionflags	@""
	.align	16
	.zero		1024


//--------------------- .nv.shared.reserved.0     --------------------------
	.section	.nv.shared.reserved.0,"aw",@nobits
	.weak		__nv_reservedSMEM_offset_0_alias
	.size		__nv_reservedSMEM_offset_0_alias, 0, 0
	.other		__nv_reservedSMEM_offset_0_alias,@"STO_CUDA_RESERVED_SHARED STV_DEFAULT"
__nv_reservedSMEM_offset_0_alias:
	.zero		0


//--------------------- .nv.constant0.attn_fwd    --------------------------
	.section	.nv.constant0.attn_fwd,"a",@progbits
	.sectionflags	@""
	.align	4
.nv.constant0.attn_fwd:
	.zero		664


//--------------------- SYMBOLS --------------------------

	.type		.nv.reservedSmem.offset0,@object
	.size		.nv.reservedSmem.offset0,0x4
